//
// Generated by NVIDIA NVVM Compiler
//
// Compiler Build ID: CL-36424714
// Cuda compilation tools, release 13.0, V13.0.88
// Based on NVVM 20.0.0
//

.version 9.0
.target sm_100
.address_size 64

	// .globl	_Z15monteCarlo_cudaPm
.global .align 4 .b8 precalc_xorwow_matrix[102400];
.global .align 4 .b8 precalc_xorwow_offset_matrix[102400];
.global .align 4 .b8 mrg32k3aM1[2304];
.global .align 4 .b8 mrg32k3aM2[2304];
.global .align 4 .b8 mrg32k3aM1SubSeq[2016];
.global .align 4 .b8 mrg32k3aM2SubSeq[2016];
.global .align 4 .b8 mrg32k3aM1Seq[2304];
.global .align 4 .b8 mrg32k3aM2Seq[2304];
.const .align 8 .b8 __cr_lgamma_table[72];
// _ZZ15monteCarlo_cudaPmE7counter has been demoted
.global .align 1 .b8 _ZN34_INTERNAL_e06afd7b_4_k_cu_550753054cuda3std3__45__cpo5beginE[1];
.global .align 1 .b8 _ZN34_INTERNAL_e06afd7b_4_k_cu_550753054cuda3std3__45__cpo3endE[1];
.global .align 1 .b8 _ZN34_INTERNAL_e06afd7b_4_k_cu_550753054cuda3std3__45__cpo6cbeginE[1];
.global .align 1 .b8 _ZN34_INTERNAL_e06afd7b_4_k_cu_550753054cuda3std3__45__cpo4cendE[1];
.global .align 1 .b8 _ZN34_INTERNAL_e06afd7b_4_k_cu_550753054cuda3std3__45__cpo6rbeginE[1];
.global .align 1 .b8 _ZN34_INTERNAL_e06afd7b_4_k_cu_550753054cuda3std3__45__cpo4rendE[1];
.global .align 1 .b8 _ZN34_INTERNAL_e06afd7b_4_k_cu_550753054cuda3std3__45__cpo7crbeginE[1];
.global .align 1 .b8 _ZN34_INTERNAL_e06afd7b_4_k_cu_550753054cuda3std3__45__cpo5crendE[1];
.global .align 1 .b8 _ZN34_INTERNAL_e06afd7b_4_k_cu_550753054cuda3std3__436_GLOBAL__N__e06afd7b_4_k_cu_550753056ignoreE[1];
.global .align 1 .b8 _ZN34_INTERNAL_e06afd7b_4_k_cu_550753054cuda3std3__419piecewise_constructE[1];
.global .align 1 .b8 _ZN34_INTERNAL_e06afd7b_4_k_cu_550753054cuda3std3__48in_placeE[1];
.global .align 1 .b8 _ZN34_INTERNAL_e06afd7b_4_k_cu_550753054cuda3std3__420unreachable_sentinelE[1];
.global .align 1 .b8 _ZN34_INTERNAL_e06afd7b_4_k_cu_550753054cuda3std3__47nulloptE[1];
.global .align 1 .b8 _ZN34_INTERNAL_e06afd7b_4_k_cu_550753054cuda3std3__48unexpectE[1];
.global .align 1 .b8 _ZN34_INTERNAL_e06afd7b_4_k_cu_550753054cuda3std6ranges3__45__cpo4swapE[1];
.global .align 1 .b8 _ZN34_INTERNAL_e06afd7b_4_k_cu_550753054cuda3std6ranges3__45__cpo9iter_moveE[1];
.global .align 1 .b8 _ZN34_INTERNAL_e06afd7b_4_k_cu_550753054cuda3std6ranges3__45__cpo5beginE[1];
.global .align 1 .b8 _ZN34_INTERNAL_e06afd7b_4_k_cu_550753054cuda3std6ranges3__45__cpo3endE[1];
.global .align 1 .b8 _ZN34_INTERNAL_e06afd7b_4_k_cu_550753054cuda3std6ranges3__45__cpo6cbeginE[1];
.global .align 1 .b8 _ZN34_INTERNAL_e06afd7b_4_k_cu_550753054cuda3std6ranges3__45__cpo4cendE[1];
.global .align 1 .b8 _ZN34_INTERNAL_e06afd7b_4_k_cu_550753054cuda3std6ranges3__45__cpo7advanceE[1];
.global .align 1 .b8 _ZN34_INTERNAL_e06afd7b_4_k_cu_550753054cuda3std6ranges3__45__cpo9iter_swapE[1];
.global .align 1 .b8 _ZN34_INTERNAL_e06afd7b_4_k_cu_550753054cuda3std6ranges3__45__cpo4nextE[1];
.global .align 1 .b8 _ZN34_INTERNAL_e06afd7b_4_k_cu_550753054cuda3std6ranges3__45__cpo4prevE[1];
.global .align 1 .b8 _ZN34_INTERNAL_e06afd7b_4_k_cu_550753054cuda3std6ranges3__45__cpo4dataE[1];
.global .align 1 .b8 _ZN34_INTERNAL_e06afd7b_4_k_cu_550753054cuda3std6ranges3__45__cpo5cdataE[1];
.global .align 1 .b8 _ZN34_INTERNAL_e06afd7b_4_k_cu_550753054cuda3std6ranges3__45__cpo4sizeE[1];
.global .align 1 .b8 _ZN34_INTERNAL_e06afd7b_4_k_cu_550753054cuda3std6ranges3__45__cpo5ssizeE[1];
.global .align 1 .b8 _ZN34_INTERNAL_e06afd7b_4_k_cu_550753054cuda3std6ranges3__45__cpo8distanceE[1];
.global .align 1 .b8 _ZN34_INTERNAL_e06afd7b_4_k_cu_550753056thrust24THRUST_300001_SM_1000_NS8cuda_cub3parE[1];
.global .align 1 .b8 _ZN34_INTERNAL_e06afd7b_4_k_cu_550753056thrust24THRUST_300001_SM_1000_NS8cuda_cub10par_nosyncE[1];
.global .align 1 .b8 _ZN34_INTERNAL_e06afd7b_4_k_cu_550753056thrust24THRUST_300001_SM_1000_NS6system6detail10sequential3seqE[1];
.global .align 1 .b8 _ZN34_INTERNAL_e06afd7b_4_k_cu_550753056thrust24THRUST_300001_SM_1000_NS12placeholders2_1E[1];
.global .align 1 .b8 _ZN34_INTERNAL_e06afd7b_4_k_cu_550753056thrust24THRUST_300001_SM_1000_NS12placeholders2_2E[1];
.global .align 1 .b8 _ZN34_INTERNAL_e06afd7b_4_k_cu_550753056thrust24THRUST_300001_SM_1000_NS12placeholders2_3E[1];
.global .align 1 .b8 _ZN34_INTERNAL_e06afd7b_4_k_cu_550753056thrust24THRUST_300001_SM_1000_NS12placeholders2_4E[1];
.global .align 1 .b8 _ZN34_INTERNAL_e06afd7b_4_k_cu_550753056thrust24THRUST_300001_SM_1000_NS12placeholders2_5E[1];
.global .align 1 .b8 _ZN34_INTERNAL_e06afd7b_4_k_cu_550753056thrust24THRUST_300001_SM_1000_NS12placeholders2_6E[1];
.global .align 1 .b8 _ZN34_INTERNAL_e06afd7b_4_k_cu_550753056thrust24THRUST_300001_SM_1000_NS12placeholders2_7E[1];
.global .align 1 .b8 _ZN34_INTERNAL_e06afd7b_4_k_cu_550753056thrust24THRUST_300001_SM_1000_NS12placeholders2_8E[1];
.global .align 1 .b8 _ZN34_INTERNAL_e06afd7b_4_k_cu_550753056thrust24THRUST_300001_SM_1000_NS12placeholders2_9E[1];
.global .align 1 .b8 _ZN34_INTERNAL_e06afd7b_4_k_cu_550753056thrust24THRUST_300001_SM_1000_NS12placeholders3_10E[1];
.global .align 1 .b8 _ZN34_INTERNAL_e06afd7b_4_k_cu_550753056thrust24THRUST_300001_SM_1000_NS3seqE[1];

.visible .entry _Z15monteCarlo_cudaPm(
	.param .u64 .ptr .align 1 _Z15monteCarlo_cudaPm_param_0
)
{
	.local .align 8 .b8 	__local_depot0[48];
	.reg .b64 	%SP;
	.reg .b64 	%SPL;
	.reg .pred 	%p<65>;
	.reg .b32 	%r<1269>;
	.reg .b32 	%f<13>;
	.reg .b64 	%rd<99>;
	// demoted variable
	.shared .align 8 .b8 _ZZ15monteCarlo_cudaPmE7counter[256];
	mov.u64 	%SPL, __local_depot0;
	ld.param.u64 	%rd13, [_Z15monteCarlo_cudaPm_param_0];
	add.u64 	%rd1, %SPL, 0;
	mov.u32 	%r1, %tid.x;
	mov.u32 	%r2, %ctaid.x;
	mov.u32 	%r571, %ntid.x;
	mad.lo.s32 	%r3, %r2, %r571, %r1;
	shl.b32 	%r572, %r1, 3;
	mov.u32 	%r573, _ZZ15monteCarlo_cudaPmE7counter;
	add.s32 	%r4, %r573, %r572;
	mov.b64 	%rd16, 0;
	st.shared.u64 	[%r4], %rd16;
	// begin inline asm
	mov.u64 	%rd14, %clock64;
	// end inline asm
	cvt.u32.u64 	%r574, %rd14;
	xor.b32  	%r575, %r574, -1429050551;
	mul.lo.s32 	%r5, %r575, 1099087573;
	{ .reg .b32 tmp; mov.b64 {tmp, %r576}, %rd14; }
	xor.b32  	%r6, %r576, -136515619;
	mul.lo.s32 	%r577, %r6, -1703105765;
	add.s32 	%r578, %r5, %r577;
	add.s32 	%r579, %r578, 6615241;
	add.s32 	%r992, %r5, 123456789;
	st.local.v2.u32 	[%rd1], {%r579, %r992};
	xor.b32  	%r991, %r5, 362436069;
	add.s32 	%r990, %r577, 521288629;
	st.local.v2.u32 	[%rd1+8], {%r991, %r990};
	xor.b32  	%r989, %r577, 88675123;
	add.s32 	%r988, %r5, 5783321;
	st.local.v2.u32 	[%rd1+16], {%r989, %r988};
	setp.eq.s32 	%p1, %r3, 0;
	@%p1 bra 	$L__BB0_115;
	cvt.s64.s32 	%rd97, %r3;
	mov.b32 	%r975, 0;
$L__BB0_2:
	mov.u64 	%rd3, %rd97;
	and.b64  	%rd4, %rd3, 3;
	setp.eq.s64 	%p2, %rd4, 0;
	@%p2 bra 	$L__BB0_114;
	mul.wide.u32 	%rd17, %r975, 3200;
	mov.u64 	%rd18, precalc_xorwow_matrix;
	add.s64 	%rd5, %rd18, %rd17;
	mov.b32 	%r988, 0;
	mov.u32 	%r989, %r988;
	mov.u32 	%r990, %r988;
	mov.u32 	%r991, %r988;
	mov.u32 	%r992, %r988;
	mov.u32 	%r981, %r988;
$L__BB0_4:
	mul.wide.u32 	%rd19, %r981, 4;
	add.s64 	%rd20, %rd1, %rd19;
	ld.local.u32 	%r24, [%rd20+4];
	shl.b32 	%r25, %r981, 5;
	mov.b32 	%r987, 0;
$L__BB0_5:
	.pragma "nounroll";
	shr.u32 	%r583, %r24, %r987;
	and.b32  	%r584, %r583, 1;
	setp.eq.b32 	%p3, %r584, 1;
	not.pred 	%p4, %p3;
	add.s32 	%r585, %r25, %r987;
	mul.lo.s32 	%r586, %r585, 5;
	mul.wide.u32 	%rd21, %r586, 4;
	add.s64 	%rd6, %rd5, %rd21;
	@%p4 bra 	$L__BB0_7;
	ld.global.u32 	%r587, [%rd6];
	xor.b32  	%r992, %r992, %r587;
	ld.global.u32 	%r588, [%rd6+4];
	xor.b32  	%r991, %r991, %r588;
	ld.global.u32 	%r589, [%rd6+8];
	xor.b32  	%r990, %r990, %r589;
	ld.global.u32 	%r590, [%rd6+12];
	xor.b32  	%r989, %r989, %r590;
	ld.global.u32 	%r591, [%rd6+16];
	xor.b32  	%r988, %r988, %r591;
$L__BB0_7:
	and.b32  	%r593, %r583, 2;
	setp.eq.s32 	%p5, %r593, 0;
	@%p5 bra 	$L__BB0_9;
	ld.global.u32 	%r594, [%rd6+20];
	xor.b32  	%r992, %r992, %r594;
	ld.global.u32 	%r595, [%rd6+24];
	xor.b32  	%r991, %r991, %r595;
	ld.global.u32 	%r596, [%rd6+28];
	xor.b32  	%r990, %r990, %r596;
	ld.global.u32 	%r597, [%rd6+32];
	xor.b32  	%r989, %r989, %r597;
	ld.global.u32 	%r598, [%rd6+36];
	xor.b32  	%r988, %r988, %r598;
$L__BB0_9:
	and.b32  	%r600, %r583, 4;
	setp.eq.s32 	%p6, %r600, 0;
	@%p6 bra 	$L__BB0_11;
	ld.global.u32 	%r601, [%rd6+40];
	xor.b32  	%r992, %r992, %r601;
	ld.global.u32 	%r602, [%rd6+44];
	xor.b32  	%r991, %r991, %r602;
	ld.global.u32 	%r603, [%rd6+48];
	xor.b32  	%r990, %r990, %r603;
	ld.global.u32 	%r604, [%rd6+52];
	xor.b32  	%r989, %r989, %r604;
	ld.global.u32 	%r605, [%rd6+56];
	xor.b32  	%r988, %r988, %r605;
$L__BB0_11:
	and.b32  	%r607, %r583, 8;
	setp.eq.s32 	%p7, %r607, 0;
	@%p7 bra 	$L__BB0_13;
	ld.global.u32 	%r608, [%rd6+60];
	xor.b32  	%r992, %r992, %r608;
	ld.global.u32 	%r609, [%rd6+64];
	xor.b32  	%r991, %r991, %r609;
	ld.global.u32 	%r610, [%rd6+68];
	xor.b32  	%r990, %r990, %r610;
	ld.global.u32 	%r611, [%rd6+72];
	xor.b32  	%r989, %r989, %r611;
	ld.global.u32 	%r612, [%rd6+76];
	xor.b32  	%r988, %r988, %r612;
$L__BB0_13:
	and.b32  	%r614, %r583, 16;
	setp.eq.s32 	%p8, %r614, 0;
	@%p8 bra 	$L__BB0_15;
	ld.global.u32 	%r615, [%rd6+80];
	xor.b32  	%r992, %r992, %r615;
	ld.global.u32 	%r616, [%rd6+84];
	xor.b32  	%r991, %r991, %r616;
	ld.global.u32 	%r617, [%rd6+88];
	xor.b32  	%r990, %r990, %r617;
	ld.global.u32 	%r618, [%rd6+92];
	xor.b32  	%r989, %r989, %r618;
	ld.global.u32 	%r619, [%rd6+96];
	xor.b32  	%r988, %r988, %r619;
$L__BB0_15:
	and.b32  	%r621, %r583, 32;
	setp.eq.s32 	%p9, %r621, 0;
	@%p9 bra 	$L__BB0_17;
	ld.global.u32 	%r622, [%rd6+100];
	xor.b32  	%r992, %r992, %r622;
	ld.global.u32 	%r623, [%rd6+104];
	xor.b32  	%r991, %r991, %r623;
	ld.global.u32 	%r624, [%rd6+108];
	xor.b32  	%r990, %r990, %r624;
	ld.global.u32 	%r625, [%rd6+112];
	xor.b32  	%r989, %r989, %r625;
	ld.global.u32 	%r626, [%rd6+116];
	xor.b32  	%r988, %r988, %r626;
$L__BB0_17:
	and.b32  	%r628, %r583, 64;
	setp.eq.s32 	%p10, %r628, 0;
	@%p10 bra 	$L__BB0_19;
	ld.global.u32 	%r629, [%rd6+120];
	xor.b32  	%r992, %r992, %r629;
	ld.global.u32 	%r630, [%rd6+124];
	xor.b32  	%r991, %r991, %r630;
	ld.global.u32 	%r631, [%rd6+128];
	xor.b32  	%r990, %r990, %r631;
	ld.global.u32 	%r632, [%rd6+132];
	xor.b32  	%r989, %r989, %r632;
	ld.global.u32 	%r633, [%rd6+136];
	xor.b32  	%r988, %r988, %r633;
$L__BB0_19:
	and.b32  	%r635, %r583, 128;
	setp.eq.s32 	%p11, %r635, 0;
	@%p11 bra 	$L__BB0_21;
	ld.global.u32 	%r636, [%rd6+140];
	xor.b32  	%r992, %r992, %r636;
	ld.global.u32 	%r637, [%rd6+144];
	xor.b32  	%r991, %r991, %r637;
	ld.global.u32 	%r638, [%rd6+148];
	xor.b32  	%r990, %r990, %r638;
	ld.global.u32 	%r639, [%rd6+152];
	xor.b32  	%r989, %r989, %r639;
	ld.global.u32 	%r640, [%rd6+156];
	xor.b32  	%r988, %r988, %r640;
$L__BB0_21:
	and.b32  	%r642, %r583, 256;
	setp.eq.s32 	%p12, %r642, 0;
	@%p12 bra 	$L__BB0_23;
	ld.global.u32 	%r643, [%rd6+160];
	xor.b32  	%r992, %r992, %r643;
	ld.global.u32 	%r644, [%rd6+164];
	xor.b32  	%r991, %r991, %r644;
	ld.global.u32 	%r645, [%rd6+168];
	xor.b32  	%r990, %r990, %r645;
	ld.global.u32 	%r646, [%rd6+172];
	xor.b32  	%r989, %r989, %r646;
	ld.global.u32 	%r647, [%rd6+176];
	xor.b32  	%r988, %r988, %r647;
$L__BB0_23:
	and.b32  	%r649, %r583, 512;
	setp.eq.s32 	%p13, %r649, 0;
	@%p13 bra 	$L__BB0_25;
	ld.global.u32 	%r650, [%rd6+180];
	xor.b32  	%r992, %r992, %r650;
	ld.global.u32 	%r651, [%rd6+184];
	xor.b32  	%r991, %r991, %r651;
	ld.global.u32 	%r652, [%rd6+188];
	xor.b32  	%r990, %r990, %r652;
	ld.global.u32 	%r653, [%rd6+192];
	xor.b32  	%r989, %r989, %r653;
	ld.global.u32 	%r654, [%rd6+196];
	xor.b32  	%r988, %r988, %r654;
$L__BB0_25:
	and.b32  	%r656, %r583, 1024;
	setp.eq.s32 	%p14, %r656, 0;
	@%p14 bra 	$L__BB0_27;
	ld.global.u32 	%r657, [%rd6+200];
	xor.b32  	%r992, %r992, %r657;
	ld.global.u32 	%r658, [%rd6+204];
	xor.b32  	%r991, %r991, %r658;
	ld.global.u32 	%r659, [%rd6+208];
	xor.b32  	%r990, %r990, %r659;
	ld.global.u32 	%r660, [%rd6+212];
	xor.b32  	%r989, %r989, %r660;
	ld.global.u32 	%r661, [%rd6+216];
	xor.b32  	%r988, %r988, %r661;
$L__BB0_27:
	and.b32  	%r663, %r583, 2048;
	setp.eq.s32 	%p15, %r663, 0;
	@%p15 bra 	$L__BB0_29;
	ld.global.u32 	%r664, [%rd6+220];
	xor.b32  	%r992, %r992, %r664;
	ld.global.u32 	%r665, [%rd6+224];
	xor.b32  	%r991, %r991, %r665;
	ld.global.u32 	%r666, [%rd6+228];
	xor.b32  	%r990, %r990, %r666;
	ld.global.u32 	%r667, [%rd6+232];
	xor.b32  	%r989, %r989, %r667;
	ld.global.u32 	%r668, [%rd6+236];
	xor.b32  	%r988, %r988, %r668;
$L__BB0_29:
	and.b32  	%r670, %r583, 4096;
	setp.eq.s32 	%p16, %r670, 0;
	@%p16 bra 	$L__BB0_31;
	ld.global.u32 	%r671, [%rd6+240];
	xor.b32  	%r992, %r992, %r671;
	ld.global.u32 	%r672, [%rd6+244];
	xor.b32  	%r991, %r991, %r672;
	ld.global.u32 	%r673, [%rd6+248];
	xor.b32  	%r990, %r990, %r673;
	ld.global.u32 	%r674, [%rd6+252];
	xor.b32  	%r989, %r989, %r674;
	ld.global.u32 	%r675, [%rd6+256];
	xor.b32  	%r988, %r988, %r675;
$L__BB0_31:
	and.b32  	%r677, %r583, 8192;
	setp.eq.s32 	%p17, %r677, 0;
	@%p17 bra 	$L__BB0_33;
	ld.global.u32 	%r678, [%rd6+260];
	xor.b32  	%r992, %r992, %r678;
	ld.global.u32 	%r679, [%rd6+264];
	xor.b32  	%r991, %r991, %r679;
	ld.global.u32 	%r680, [%rd6+268];
	xor.b32  	%r990, %r990, %r680;
	ld.global.u32 	%r681, [%rd6+272];
	xor.b32  	%r989, %r989, %r681;
	ld.global.u32 	%r682, [%rd6+276];
	xor.b32  	%r988, %r988, %r682;
$L__BB0_33:
	and.b32  	%r684, %r583, 16384;
	setp.eq.s32 	%p18, %r684, 0;
	@%p18 bra 	$L__BB0_35;
	ld.global.u32 	%r685, [%rd6+280];
	xor.b32  	%r992, %r992, %r685;
	ld.global.u32 	%r686, [%rd6+284];
	xor.b32  	%r991, %r991, %r686;
	ld.global.u32 	%r687, [%rd6+288];
	xor.b32  	%r990, %r990, %r687;
	ld.global.u32 	%r688, [%rd6+292];
	xor.b32  	%r989, %r989, %r688;
	ld.global.u32 	%r689, [%rd6+296];
	xor.b32  	%r988, %r988, %r689;
$L__BB0_35:
	and.b32  	%r691, %r583, 32768;
	setp.eq.s32 	%p19, %r691, 0;
	@%p19 bra 	$L__BB0_37;
	ld.global.u32 	%r692, [%rd6+300];
	xor.b32  	%r992, %r992, %r692;
	ld.global.u32 	%r693, [%rd6+304];
	xor.b32  	%r991, %r991, %r693;
	ld.global.u32 	%r694, [%rd6+308];
	xor.b32  	%r990, %r990, %r694;
	ld.global.u32 	%r695, [%rd6+312];
	xor.b32  	%r989, %r989, %r695;
	ld.global.u32 	%r696, [%rd6+316];
	xor.b32  	%r988, %r988, %r696;
$L__BB0_37:
	add.s32 	%r987, %r987, 16;
	setp.ne.s32 	%p20, %r987, 32;
	@%p20 bra 	$L__BB0_5;
	mad.lo.s32 	%r697, %r981, -31, %r25;
	add.s32 	%r981, %r697, 1;
	setp.ne.s32 	%p21, %r981, 5;
	@%p21 bra 	$L__BB0_4;
	st.local.u32 	[%rd1+4], %r992;
	st.local.v2.u32 	[%rd1+8], {%r991, %r990};
	st.local.v2.u32 	[%rd1+16], {%r989, %r988};
	setp.eq.s64 	%p22, %rd4, 1;
	@%p22 bra 	$L__BB0_114;
	mov.b32 	%r988, 0;
	mov.u32 	%r989, %r988;
	mov.u32 	%r990, %r988;
	mov.u32 	%r991, %r988;
	mov.u32 	%r992, %r988;
	mov.u32 	%r1073, %r988;
$L__BB0_41:
	mul.wide.u32 	%rd22, %r1073, 4;
	add.s64 	%rd23, %rd1, %rd22;
	ld.local.u32 	%r200, [%rd23+4];
	shl.b32 	%r201, %r1073, 5;
	mov.b32 	%r1079, 0;
$L__BB0_42:
	.pragma "nounroll";
	shr.u32 	%r700, %r200, %r1079;
	and.b32  	%r701, %r700, 1;
	setp.eq.b32 	%p23, %r701, 1;
	not.pred 	%p24, %p23;
	add.s32 	%r702, %r201, %r1079;
	mul.lo.s32 	%r703, %r702, 5;
	mul.wide.u32 	%rd24, %r703, 4;
	add.s64 	%rd7, %rd5, %rd24;
	@%p24 bra 	$L__BB0_44;
	ld.global.u32 	%r704, [%rd7];
	xor.b32  	%r992, %r992, %r704;
	ld.global.u32 	%r705, [%rd7+4];
	xor.b32  	%r991, %r991, %r705;
	ld.global.u32 	%r706, [%rd7+8];
	xor.b32  	%r990, %r990, %r706;
	ld.global.u32 	%r707, [%rd7+12];
	xor.b32  	%r989, %r989, %r707;
	ld.global.u32 	%r708, [%rd7+16];
	xor.b32  	%r988, %r988, %r708;
$L__BB0_44:
	and.b32  	%r710, %r700, 2;
	setp.eq.s32 	%p25, %r710, 0;
	@%p25 bra 	$L__BB0_46;
	ld.global.u32 	%r711, [%rd7+20];
	xor.b32  	%r992, %r992, %r711;
	ld.global.u32 	%r712, [%rd7+24];
	xor.b32  	%r991, %r991, %r712;
	ld.global.u32 	%r713, [%rd7+28];
	xor.b32  	%r990, %r990, %r713;
	ld.global.u32 	%r714, [%rd7+32];
	xor.b32  	%r989, %r989, %r714;
	ld.global.u32 	%r715, [%rd7+36];
	xor.b32  	%r988, %r988, %r715;
$L__BB0_46:
	and.b32  	%r717, %r700, 4;
	setp.eq.s32 	%p26, %r717, 0;
	@%p26 bra 	$L__BB0_48;
	ld.global.u32 	%r718, [%rd7+40];
	xor.b32  	%r992, %r992, %r718;
	ld.global.u32 	%r719, [%rd7+44];
	xor.b32  	%r991, %r991, %r719;
	ld.global.u32 	%r720, [%rd7+48];
	xor.b32  	%r990, %r990, %r720;
	ld.global.u32 	%r721, [%rd7+52];
	xor.b32  	%r989, %r989, %r721;
	ld.global.u32 	%r722, [%rd7+56];
	xor.b32  	%r988, %r988, %r722;
$L__BB0_48:
	and.b32  	%r724, %r700, 8;
	setp.eq.s32 	%p27, %r724, 0;
	@%p27 bra 	$L__BB0_50;
	ld.global.u32 	%r725, [%rd7+60];
	xor.b32  	%r992, %r992, %r725;
	ld.global.u32 	%r726, [%rd7+64];
	xor.b32  	%r991, %r991, %r726;
	ld.global.u32 	%r727, [%rd7+68];
	xor.b32  	%r990, %r990, %r727;
	ld.global.u32 	%r728, [%rd7+72];
	xor.b32  	%r989, %r989, %r728;
	ld.global.u32 	%r729, [%rd7+76];
	xor.b32  	%r988, %r988, %r729;
$L__BB0_50:
	and.b32  	%r731, %r700, 16;
	setp.eq.s32 	%p28, %r731, 0;
	@%p28 bra 	$L__BB0_52;
	ld.global.u32 	%r732, [%rd7+80];
	xor.b32  	%r992, %r992, %r732;
	ld.global.u32 	%r733, [%rd7+84];
	xor.b32  	%r991, %r991, %r733;
	ld.global.u32 	%r734, [%rd7+88];
	xor.b32  	%r990, %r990, %r734;
	ld.global.u32 	%r735, [%rd7+92];
	xor.b32  	%r989, %r989, %r735;
	ld.global.u32 	%r736, [%rd7+96];
	xor.b32  	%r988, %r988, %r736;
$L__BB0_52:
	and.b32  	%r738, %r700, 32;
	setp.eq.s32 	%p29, %r738, 0;
	@%p29 bra 	$L__BB0_54;
	ld.global.u32 	%r739, [%rd7+100];
	xor.b32  	%r992, %r992, %r739;
	ld.global.u32 	%r740, [%rd7+104];
	xor.b32  	%r991, %r991, %r740;
	ld.global.u32 	%r741, [%rd7+108];
	xor.b32  	%r990, %r990, %r741;
	ld.global.u32 	%r742, [%rd7+112];
	xor.b32  	%r989, %r989, %r742;
	ld.global.u32 	%r743, [%rd7+116];
	xor.b32  	%r988, %r988, %r743;
$L__BB0_54:
	and.b32  	%r745, %r700, 64;
	setp.eq.s32 	%p30, %r745, 0;
	@%p30 bra 	$L__BB0_56;
	ld.global.u32 	%r746, [%rd7+120];
	xor.b32  	%r992, %r992, %r746;
	ld.global.u32 	%r747, [%rd7+124];
	xor.b32  	%r991, %r991, %r747;
	ld.global.u32 	%r748, [%rd7+128];
	xor.b32  	%r990, %r990, %r748;
	ld.global.u32 	%r749, [%rd7+132];
	xor.b32  	%r989, %r989, %r749;
	ld.global.u32 	%r750, [%rd7+136];
	xor.b32  	%r988, %r988, %r750;
$L__BB0_56:
	and.b32  	%r752, %r700, 128;
	setp.eq.s32 	%p31, %r752, 0;
	@%p31 bra 	$L__BB0_58;
	ld.global.u32 	%r753, [%rd7+140];
	xor.b32  	%r992, %r992, %r753;
	ld.global.u32 	%r754, [%rd7+144];
	xor.b32  	%r991, %r991, %r754;
	ld.global.u32 	%r755, [%rd7+148];
	xor.b32  	%r990, %r990, %r755;
	ld.global.u32 	%r756, [%rd7+152];
	xor.b32  	%r989, %r989, %r756;
	ld.global.u32 	%r757, [%rd7+156];
	xor.b32  	%r988, %r988, %r757;
$L__BB0_58:
	and.b32  	%r759, %r700, 256;
	setp.eq.s32 	%p32, %r759, 0;
	@%p32 bra 	$L__BB0_60;
	ld.global.u32 	%r760, [%rd7+160];
	xor.b32  	%r992, %r992, %r760;
	ld.global.u32 	%r761, [%rd7+164];
	xor.b32  	%r991, %r991, %r761;
	ld.global.u32 	%r762, [%rd7+168];
	xor.b32  	%r990, %r990, %r762;
	ld.global.u32 	%r763, [%rd7+172];
	xor.b32  	%r989, %r989, %r763;
	ld.global.u32 	%r764, [%rd7+176];
	xor.b32  	%r988, %r988, %r764;
$L__BB0_60:
	and.b32  	%r766, %r700, 512;
	setp.eq.s32 	%p33, %r766, 0;
	@%p33 bra 	$L__BB0_62;
	ld.global.u32 	%r767, [%rd7+180];
	xor.b32  	%r992, %r992, %r767;
	ld.global.u32 	%r768, [%rd7+184];
	xor.b32  	%r991, %r991, %r768;
	ld.global.u32 	%r769, [%rd7+188];
	xor.b32  	%r990, %r990, %r769;
	ld.global.u32 	%r770, [%rd7+192];
	xor.b32  	%r989, %r989, %r770;
	ld.global.u32 	%r771, [%rd7+196];
	xor.b32  	%r988, %r988, %r771;
$L__BB0_62:
	and.b32  	%r773, %r700, 1024;
	setp.eq.s32 	%p34, %r773, 0;
	@%p34 bra 	$L__BB0_64;
	ld.global.u32 	%r774, [%rd7+200];
	xor.b32  	%r992, %r992, %r774;
	ld.global.u32 	%r775, [%rd7+204];
	xor.b32  	%r991, %r991, %r775;
	ld.global.u32 	%r776, [%rd7+208];
	xor.b32  	%r990, %r990, %r776;
	ld.global.u32 	%r777, [%rd7+212];
	xor.b32  	%r989, %r989, %r777;
	ld.global.u32 	%r778, [%rd7+216];
	xor.b32  	%r988, %r988, %r778;
$L__BB0_64:
	and.b32  	%r780, %r700, 2048;
	setp.eq.s32 	%p35, %r780, 0;
	@%p35 bra 	$L__BB0_66;
	ld.global.u32 	%r781, [%rd7+220];
	xor.b32  	%r992, %r992, %r781;
	ld.global.u32 	%r782, [%rd7+224];
	xor.b32  	%r991, %r991, %r782;
	ld.global.u32 	%r783, [%rd7+228];
	xor.b32  	%r990, %r990, %r783;
	ld.global.u32 	%r784, [%rd7+232];
	xor.b32  	%r989, %r989, %r784;
	ld.global.u32 	%r785, [%rd7+236];
	xor.b32  	%r988, %r988, %r785;
$L__BB0_66:
	and.b32  	%r787, %r700, 4096;
	setp.eq.s32 	%p36, %r787, 0;
	@%p36 bra 	$L__BB0_68;
	ld.global.u32 	%r788, [%rd7+240];
	xor.b32  	%r992, %r992, %r788;
	ld.global.u32 	%r789, [%rd7+244];
	xor.b32  	%r991, %r991, %r789;
	ld.global.u32 	%r790, [%rd7+248];
	xor.b32  	%r990, %r990, %r790;
	ld.global.u32 	%r791, [%rd7+252];
	xor.b32  	%r989, %r989, %r791;
	ld.global.u32 	%r792, [%rd7+256];
	xor.b32  	%r988, %r988, %r792;
$L__BB0_68:
	and.b32  	%r794, %r700, 8192;
	setp.eq.s32 	%p37, %r794, 0;
	@%p37 bra 	$L__BB0_70;
	ld.global.u32 	%r795, [%rd7+260];
	xor.b32  	%r992, %r992, %r795;
	ld.global.u32 	%r796, [%rd7+264];
	xor.b32  	%r991, %r991, %r796;
	ld.global.u32 	%r797, [%rd7+268];
	xor.b32  	%r990, %r990, %r797;
	ld.global.u32 	%r798, [%rd7+272];
	xor.b32  	%r989, %r989, %r798;
	ld.global.u32 	%r799, [%rd7+276];
	xor.b32  	%r988, %r988, %r799;
$L__BB0_70:
	and.b32  	%r801, %r700, 16384;
	setp.eq.s32 	%p38, %r801, 0;
	@%p38 bra 	$L__BB0_72;
	ld.global.u32 	%r802, [%rd7+280];
	xor.b32  	%r992, %r992, %r802;
	ld.global.u32 	%r803, [%rd7+284];
	xor.b32  	%r991, %r991, %r803;
	ld.global.u32 	%r804, [%rd7+288];
	xor.b32  	%r990, %r990, %r804;
	ld.global.u32 	%r805, [%rd7+292];
	xor.b32  	%r989, %r989, %r805;
	ld.global.u32 	%r806, [%rd7+296];
	xor.b32  	%r988, %r988, %r806;
$L__BB0_72:
	and.b32  	%r808, %r700, 32768;
	setp.eq.s32 	%p39, %r808, 0;
	@%p39 bra 	$L__BB0_74;
	ld.global.u32 	%r809, [%rd7+300];
	xor.b32  	%r992, %r992, %r809;
	ld.global.u32 	%r810, [%rd7+304];
	xor.b32  	%r991, %r991, %r810;
	ld.global.u32 	%r811, [%rd7+308];
	xor.b32  	%r990, %r990, %r811;
	ld.global.u32 	%r812, [%rd7+312];
	xor.b32  	%r989, %r989, %r812;
	ld.global.u32 	%r813, [%rd7+316];
	xor.b32  	%r988, %r988, %r813;
$L__BB0_74:
	add.s32 	%r1079, %r1079, 16;
	setp.ne.s32 	%p40, %r1079, 32;
	@%p40 bra 	$L__BB0_42;
	mad.lo.s32 	%r814, %r1073, -31, %r201;
	add.s32 	%r1073, %r814, 1;
	setp.ne.s32 	%p41, %r1073, 5;
	@%p41 bra 	$L__BB0_41;
	st.local.u32 	[%rd1+4], %r992;
	st.local.v2.u32 	[%rd1+8], {%r991, %r990};
	st.local.v2.u32 	[%rd1+16], {%r989, %r988};
	setp.ne.s64 	%p42, %rd4, 3;
	@%p42 bra 	$L__BB0_114;
	mov.b32 	%r988, 0;
	mov.u32 	%r989, %r988;
	mov.u32 	%r990, %r988;
	mov.u32 	%r991, %r988;
	mov.u32 	%r992, %r988;
	mov.u32 	%r1165, %r988;
$L__BB0_78:
	mul.wide.u32 	%rd25, %r1165, 4;
	add.s64 	%rd26, %rd1, %rd25;
	ld.local.u32 	%r376, [%rd26+4];
	shl.b32 	%r377, %r1165, 5;
	mov.b32 	%r1171, 0;
$L__BB0_79:
	.pragma "nounroll";
	shr.u32 	%r817, %r376, %r1171;
	and.b32  	%r818, %r817, 1;
	setp.eq.b32 	%p43, %r818, 1;
	not.pred 	%p44, %p43;
	add.s32 	%r819, %r377, %r1171;
	mul.lo.s32 	%r820, %r819, 5;
	mul.wide.u32 	%rd27, %r820, 4;
	add.s64 	%rd8, %rd5, %rd27;
	@%p44 bra 	$L__BB0_81;
	ld.global.u32 	%r821, [%rd8];
	xor.b32  	%r992, %r992, %r821;
	ld.global.u32 	%r822, [%rd8+4];
	xor.b32  	%r991, %r991, %r822;
	ld.global.u32 	%r823, [%rd8+8];
	xor.b32  	%r990, %r990, %r823;
	ld.global.u32 	%r824, [%rd8+12];
	xor.b32  	%r989, %r989, %r824;
	ld.global.u32 	%r825, [%rd8+16];
	xor.b32  	%r988, %r988, %r825;
$L__BB0_81:
	and.b32  	%r827, %r817, 2;
	setp.eq.s32 	%p45, %r827, 0;
	@%p45 bra 	$L__BB0_83;
	ld.global.u32 	%r828, [%rd8+20];
	xor.b32  	%r992, %r992, %r828;
	ld.global.u32 	%r829, [%rd8+24];
	xor.b32  	%r991, %r991, %r829;
	ld.global.u32 	%r830, [%rd8+28];
	xor.b32  	%r990, %r990, %r830;
	ld.global.u32 	%r831, [%rd8+32];
	xor.b32  	%r989, %r989, %r831;
	ld.global.u32 	%r832, [%rd8+36];
	xor.b32  	%r988, %r988, %r832;
$L__BB0_83:
	and.b32  	%r834, %r817, 4;
	setp.eq.s32 	%p46, %r834, 0;
	@%p46 bra 	$L__BB0_85;
	ld.global.u32 	%r835, [%rd8+40];
	xor.b32  	%r992, %r992, %r835;
	ld.global.u32 	%r836, [%rd8+44];
	xor.b32  	%r991, %r991, %r836;
	ld.global.u32 	%r837, [%rd8+48];
	xor.b32  	%r990, %r990, %r837;
	ld.global.u32 	%r838, [%rd8+52];
	xor.b32  	%r989, %r989, %r838;
	ld.global.u32 	%r839, [%rd8+56];
	xor.b32  	%r988, %r988, %r839;
$L__BB0_85:
	and.b32  	%r841, %r817, 8;
	setp.eq.s32 	%p47, %r841, 0;
	@%p47 bra 	$L__BB0_87;
	ld.global.u32 	%r842, [%rd8+60];
	xor.b32  	%r992, %r992, %r842;
	ld.global.u32 	%r843, [%rd8+64];
	xor.b32  	%r991, %r991, %r843;
	ld.global.u32 	%r844, [%rd8+68];
	xor.b32  	%r990, %r990, %r844;
	ld.global.u32 	%r845, [%rd8+72];
	xor.b32  	%r989, %r989, %r845;
	ld.global.u32 	%r846, [%rd8+76];
	xor.b32  	%r988, %r988, %r846;
$L__BB0_87:
	and.b32  	%r848, %r817, 16;
	setp.eq.s32 	%p48, %r848, 0;
	@%p48 bra 	$L__BB0_89;
	ld.global.u32 	%r849, [%rd8+80];
	xor.b32  	%r992, %r992, %r849;
	ld.global.u32 	%r850, [%rd8+84];
	xor.b32  	%r991, %r991, %r850;
	ld.global.u32 	%r851, [%rd8+88];
	xor.b32  	%r990, %r990, %r851;
	ld.global.u32 	%r852, [%rd8+92];
	xor.b32  	%r989, %r989, %r852;
	ld.global.u32 	%r853, [%rd8+96];
	xor.b32  	%r988, %r988, %r853;
$L__BB0_89:
	and.b32  	%r855, %r817, 32;
	setp.eq.s32 	%p49, %r855, 0;
	@%p49 bra 	$L__BB0_91;
	ld.global.u32 	%r856, [%rd8+100];
	xor.b32  	%r992, %r992, %r856;
	ld.global.u32 	%r857, [%rd8+104];
	xor.b32  	%r991, %r991, %r857;
	ld.global.u32 	%r858, [%rd8+108];
	xor.b32  	%r990, %r990, %r858;
	ld.global.u32 	%r859, [%rd8+112];
	xor.b32  	%r989, %r989, %r859;
	ld.global.u32 	%r860, [%rd8+116];
	xor.b32  	%r988, %r988, %r860;
$L__BB0_91:
	and.b32  	%r862, %r817, 64;
	setp.eq.s32 	%p50, %r862, 0;
	@%p50 bra 	$L__BB0_93;
	ld.global.u32 	%r863, [%rd8+120];
	xor.b32  	%r992, %r992, %r863;
	ld.global.u32 	%r864, [%rd8+124];
	xor.b32  	%r991, %r991, %r864;
	ld.global.u32 	%r865, [%rd8+128];
	xor.b32  	%r990, %r990, %r865;
	ld.global.u32 	%r866, [%rd8+132];
	xor.b32  	%r989, %r989, %r866;
	ld.global.u32 	%r867, [%rd8+136];
	xor.b32  	%r988, %r988, %r867;
$L__BB0_93:
	and.b32  	%r869, %r817, 128;
	setp.eq.s32 	%p51, %r869, 0;
	@%p51 bra 	$L__BB0_95;
	ld.global.u32 	%r870, [%rd8+140];
	xor.b32  	%r992, %r992, %r870;
	ld.global.u32 	%r871, [%rd8+144];
	xor.b32  	%r991, %r991, %r871;
	ld.global.u32 	%r872, [%rd8+148];
	xor.b32  	%r990, %r990, %r872;
	ld.global.u32 	%r873, [%rd8+152];
	xor.b32  	%r989, %r989, %r873;
	ld.global.u32 	%r874, [%rd8+156];
	xor.b32  	%r988, %r988, %r874;
$L__BB0_95:
	and.b32  	%r876, %r817, 256;
	setp.eq.s32 	%p52, %r876, 0;
	@%p52 bra 	$L__BB0_97;
	ld.global.u32 	%r877, [%rd8+160];
	xor.b32  	%r992, %r992, %r877;
	ld.global.u32 	%r878, [%rd8+164];
	xor.b32  	%r991, %r991, %r878;
	ld.global.u32 	%r879, [%rd8+168];
	xor.b32  	%r990, %r990, %r879;
	ld.global.u32 	%r880, [%rd8+172];
	xor.b32  	%r989, %r989, %r880;
	ld.global.u32 	%r881, [%rd8+176];
	xor.b32  	%r988, %r988, %r881;
$L__BB0_97:
	and.b32  	%r883, %r817, 512;
	setp.eq.s32 	%p53, %r883, 0;
	@%p53 bra 	$L__BB0_99;
	ld.global.u32 	%r884, [%rd8+180];
	xor.b32  	%r992, %r992, %r884;
	ld.global.u32 	%r885, [%rd8+184];
	xor.b32  	%r991, %r991, %r885;
	ld.global.u32 	%r886, [%rd8+188];
	xor.b32  	%r990, %r990, %r886;
	ld.global.u32 	%r887, [%rd8+192];
	xor.b32  	%r989, %r989, %r887;
	ld.global.u32 	%r888, [%rd8+196];
	xor.b32  	%r988, %r988, %r888;
$L__BB0_99:
	and.b32  	%r890, %r817, 1024;
	setp.eq.s32 	%p54, %r890, 0;
	@%p54 bra 	$L__BB0_101;
	ld.global.u32 	%r891, [%rd8+200];
	xor.b32  	%r992, %r992, %r891;
	ld.global.u32 	%r892, [%rd8+204];
	xor.b32  	%r991, %r991, %r892;
	ld.global.u32 	%r893, [%rd8+208];
	xor.b32  	%r990, %r990, %r893;
	ld.global.u32 	%r894, [%rd8+212];
	xor.b32  	%r989, %r989, %r894;
	ld.global.u32 	%r895, [%rd8+216];
	xor.b32  	%r988, %r988, %r895;
$L__BB0_101:
	and.b32  	%r897, %r817, 2048;
	setp.eq.s32 	%p55, %r897, 0;
	@%p55 bra 	$L__BB0_103;
	ld.global.u32 	%r898, [%rd8+220];
	xor.b32  	%r992, %r992, %r898;
	ld.global.u32 	%r899, [%rd8+224];
	xor.b32  	%r991, %r991, %r899;
	ld.global.u32 	%r900, [%rd8+228];
	xor.b32  	%r990, %r990, %r900;
	ld.global.u32 	%r901, [%rd8+232];
	xor.b32  	%r989, %r989, %r901;
	ld.global.u32 	%r902, [%rd8+236];
	xor.b32  	%r988, %r988, %r902;
$L__BB0_103:
	and.b32  	%r904, %r817, 4096;
	setp.eq.s32 	%p56, %r904, 0;
	@%p56 bra 	$L__BB0_105;
	ld.global.u32 	%r905, [%rd8+240];
	xor.b32  	%r992, %r992, %r905;
	ld.global.u32 	%r906, [%rd8+244];
	xor.b32  	%r991, %r991, %r906;
	ld.global.u32 	%r907, [%rd8+248];
	xor.b32  	%r990, %r990, %r907;
	ld.global.u32 	%r908, [%rd8+252];
	xor.b32  	%r989, %r989, %r908;
	ld.global.u32 	%r909, [%rd8+256];
	xor.b32  	%r988, %r988, %r909;
$L__BB0_105:
	and.b32  	%r911, %r817, 8192;
	setp.eq.s32 	%p57, %r911, 0;
	@%p57 bra 	$L__BB0_107;
	ld.global.u32 	%r912, [%rd8+260];
	xor.b32  	%r992, %r992, %r912;
	ld.global.u32 	%r913, [%rd8+264];
	xor.b32  	%r991, %r991, %r913;
	ld.global.u32 	%r914, [%rd8+268];
	xor.b32  	%r990, %r990, %r914;
	ld.global.u32 	%r915, [%rd8+272];
	xor.b32  	%r989, %r989, %r915;
	ld.global.u32 	%r916, [%rd8+276];
	xor.b32  	%r988, %r988, %r916;
$L__BB0_107:
	and.b32  	%r918, %r817, 16384;
	setp.eq.s32 	%p58, %r918, 0;
	@%p58 bra 	$L__BB0_109;
	ld.global.u32 	%r919, [%rd8+280];
	xor.b32  	%r992, %r992, %r919;
	ld.global.u32 	%r920, [%rd8+284];
	xor.b32  	%r991, %r991, %r920;
	ld.global.u32 	%r921, [%rd8+288];
	xor.b32  	%r990, %r990, %r921;
	ld.global.u32 	%r922, [%rd8+292];
	xor.b32  	%r989, %r989, %r922;
	ld.global.u32 	%r923, [%rd8+296];
	xor.b32  	%r988, %r988, %r923;
$L__BB0_109:
	and.b32  	%r925, %r817, 32768;
	setp.eq.s32 	%p59, %r925, 0;
	@%p59 bra 	$L__BB0_111;
	ld.global.u32 	%r926, [%rd8+300];
	xor.b32  	%r992, %r992, %r926;
	ld.global.u32 	%r927, [%rd8+304];
	xor.b32  	%r991, %r991, %r927;
	ld.global.u32 	%r928, [%rd8+308];
	xor.b32  	%r990, %r990, %r928;
	ld.global.u32 	%r929, [%rd8+312];
	xor.b32  	%r989, %r989, %r929;
	ld.global.u32 	%r930, [%rd8+316];
	xor.b32  	%r988, %r988, %r930;
$L__BB0_111:
	add.s32 	%r1171, %r1171, 16;
	setp.ne.s32 	%p60, %r1171, 32;
	@%p60 bra 	$L__BB0_79;
	mad.lo.s32 	%r931, %r1165, -31, %r377;
	add.s32 	%r1165, %r931, 1;
	setp.ne.s32 	%p61, %r1165, 5;
	@%p61 bra 	$L__BB0_78;
	st.local.u32 	[%rd1+4], %r992;
	st.local.v2.u32 	[%rd1+8], {%r991, %r990};
	st.local.v2.u32 	[%rd1+16], {%r989, %r988};
$L__BB0_114:
	shr.u64 	%rd97, %rd3, 2;
	add.s32 	%r975, %r975, 1;
	setp.gt.u64 	%p62, %rd3, 3;
	@%p62 bra 	$L__BB0_2;
$L__BB0_115:
	ld.shared.u64 	%rd98, [%r4];
	mul.lo.s32 	%r933, %r6, 1703105765;
	sub.s32 	%r934, %r5, %r933;
	add.s32 	%r1262, %r934, 8064989;
	mov.b32 	%r1268, 0;
$L__BB0_116:
	mov.u32 	%r559, %r988;
	shr.u32 	%r935, %r992, 2;
	xor.b32  	%r936, %r935, %r992;
	shl.b32 	%r937, %r559, 4;
	shl.b32 	%r938, %r936, 1;
	xor.b32  	%r939, %r938, %r937;
	xor.b32  	%r940, %r939, %r936;
	xor.b32  	%r565, %r940, %r559;
	add.s32 	%r941, %r1262, %r565;
	add.s32 	%r942, %r941, -1087311;
	cvt.rn.f32.u32 	%f1, %r942;
	fma.rn.f32 	%f2, %f1, 0f2F800000, 0f2F000000;
	shr.u32 	%r943, %r991, 2;
	xor.b32  	%r944, %r943, %r991;
	shl.b32 	%r945, %r565, 4;
	shl.b32 	%r946, %r944, 1;
	xor.b32  	%r947, %r946, %r945;
	xor.b32  	%r948, %r947, %r944;
	xor.b32  	%r566, %r948, %r565;
	add.s32 	%r949, %r1262, %r566;
	add.s32 	%r950, %r949, -724874;
	cvt.rn.f32.u32 	%f3, %r950;
	fma.rn.f32 	%f4, %f3, 0f2F800000, 0f2F000000;
	mul.f32 	%f5, %f4, %f4;
	fma.rn.f32 	%f6, %f2, %f2, %f5;
	cvt.rzi.s32.f32 	%r951, %f6;
	sub.s32 	%r952, 1, %r951;
	cvt.s64.s32 	%rd28, %r952;
	add.s64 	%rd29, %rd98, %rd28;
	shr.u32 	%r953, %r990, 2;
	xor.b32  	%r954, %r953, %r990;
	shl.b32 	%r955, %r566, 4;
	shl.b32 	%r956, %r954, 1;
	xor.b32  	%r957, %r956, %r955;
	xor.b32  	%r958, %r957, %r954;
	xor.b32  	%r567, %r958, %r566;
	add.s32 	%r959, %r1262, %r567;
	add.s32 	%r960, %r959, -362437;
	cvt.rn.f32.u32 	%f7, %r960;
	fma.rn.f32 	%f8, %f7, 0f2F800000, 0f2F000000;
	shr.u32 	%r961, %r989, 2;
	xor.b32  	%r962, %r961, %r989;
	shl.b32 	%r963, %r567, 4;
	shl.b32 	%r964, %r962, 1;
	xor.b32  	%r965, %r964, %r963;
	xor.b32  	%r966, %r965, %r962;
	xor.b32  	%r988, %r966, %r567;
	add.s32 	%r967, %r1262, %r988;
	cvt.rn.f32.u32 	%f9, %r967;
	fma.rn.f32 	%f10, %f9, 0f2F800000, 0f2F000000;
	mul.f32 	%f11, %f10, %f10;
	fma.rn.f32 	%f12, %f8, %f8, %f11;
	cvt.rzi.s32.f32 	%r968, %f12;
	sub.s32 	%r969, 1, %r968;
	cvt.s64.s32 	%rd30, %r969;
	add.s64 	%rd98, %rd29, %rd30;
	add.s32 	%r1268, %r1268, 2;
	add.s32 	%r1262, %r1262, 1449748;
	setp.ne.s32 	%p63, %r1268, 4882;
	mov.u32 	%r989, %r567;
	mov.u32 	%r990, %r566;
	mov.u32 	%r991, %r565;
	mov.u32 	%r992, %r559;
	@%p63 bra 	$L__BB0_116;
	st.shared.u64 	[%r4], %rd98;
	bar.sync 	0;
	setp.ne.s32 	%p64, %r1, 0;
	@%p64 bra 	$L__BB0_119;
	cvta.to.global.u64 	%rd31, %rd13;
	mul.wide.u32 	%rd32, %r2, 8;
	add.s64 	%rd33, %rd31, %rd32;
	ld.shared.u64 	%rd34, [_ZZ15monteCarlo_cudaPmE7counter];
	ld.shared.u64 	%rd35, [_ZZ15monteCarlo_cudaPmE7counter+8];
	add.s64 	%rd36, %rd34, %rd35;
	ld.shared.u64 	%rd37, [_ZZ15monteCarlo_cudaPmE7counter+16];
	add.s64 	%rd38, %rd36, %rd37;
	ld.shared.u64 	%rd39, [_ZZ15monteCarlo_cudaPmE7counter+24];
	add.s64 	%rd40, %rd38, %rd39;
	ld.shared.u64 	%rd41, [_ZZ15monteCarlo_cudaPmE7counter+32];
	add.s64 	%rd42, %rd40, %rd41;
	ld.shared.u64 	%rd43, [_ZZ15monteCarlo_cudaPmE7counter+40];
	add.s64 	%rd44, %rd42, %rd43;
	ld.shared.u64 	%rd45, [_ZZ15monteCarlo_cudaPmE7counter+48];
	add.s64 	%rd46, %rd44, %rd45;
	ld.shared.u64 	%rd47, [_ZZ15monteCarlo_cudaPmE7counter+56];
	add.s64 	%rd48, %rd46, %rd47;
	ld.shared.u64 	%rd49, [_ZZ15monteCarlo_cudaPmE7counter+64];
	add.s64 	%rd50, %rd48, %rd49;
	ld.shared.u64 	%rd51, [_ZZ15monteCarlo_cudaPmE7counter+72];
	add.s64 	%rd52, %rd50, %rd51;
	ld.shared.u64 	%rd53, [_ZZ15monteCarlo_cudaPmE7counter+80];
	add.s64 	%rd54, %rd52, %rd53;
	ld.shared.u64 	%rd55, [_ZZ15monteCarlo_cudaPmE7counter+88];
	add.s64 	%rd56, %rd54, %rd55;
	ld.shared.u64 	%rd57, [_ZZ15monteCarlo_cudaPmE7counter+96];
	add.s64 	%rd58, %rd56, %rd57;
	ld.shared.u64 	%rd59, [_ZZ15monteCarlo_cudaPmE7counter+104];
	add.s64 	%rd60, %rd58, %rd59;
	ld.shared.u64 	%rd61, [_ZZ15monteCarlo_cudaPmE7counter+112];
	add.s64 	%rd62, %rd60, %rd61;
	ld.shared.u64 	%rd63, [_ZZ15monteCarlo_cudaPmE7counter+120];
	add.s64 	%rd64, %rd62, %rd63;
	ld.shared.u64 	%rd65, [_ZZ15monteCarlo_cudaPmE7counter+128];
	add.s64 	%rd66, %rd64, %rd65;
	ld.shared.u64 	%rd67, [_ZZ15monteCarlo_cudaPmE7counter+136];
	add.s64 	%rd68, %rd66, %rd67;
	ld.shared.u64 	%rd69, [_ZZ15monteCarlo_cudaPmE7counter+144];
	add.s64 	%rd70, %rd68, %rd69;
	ld.shared.u64 	%rd71, [_ZZ15monteCarlo_cudaPmE7counter+152];
	add.s64 	%rd72, %rd70, %rd71;
	ld.shared.u64 	%rd73, [_ZZ15monteCarlo_cudaPmE7counter+160];
	add.s64 	%rd74, %rd72, %rd73;
	ld.shared.u64 	%rd75, [_ZZ15monteCarlo_cudaPmE7counter+168];
	add.s64 	%rd76, %rd74, %rd75;
	ld.shared.u64 	%rd77, [_ZZ15monteCarlo_cudaPmE7counter+176];
	add.s64 	%rd78, %rd76, %rd77;
	ld.shared.u64 	%rd79, [_ZZ15monteCarlo_cudaPmE7counter+184];
	add.s64 	%rd80, %rd78, %rd79;
	ld.shared.u64 	%rd81, [_ZZ15monteCarlo_cudaPmE7counter+192];
	add.s64 	%rd82, %rd80, %rd81;
	ld.shared.u64 	%rd83, [_ZZ15monteCarlo_cudaPmE7counter+200];
	add.s64 	%rd84, %rd82, %rd83;
	ld.shared.u64 	%rd85, [_ZZ15monteCarlo_cudaPmE7counter+208];
	add.s64 	%rd86, %rd84, %rd85;
	ld.shared.u64 	%rd87, [_ZZ15monteCarlo_cudaPmE7counter+216];
	add.s64 	%rd88, %rd86, %rd87;
	ld.shared.u64 	%rd89, [_ZZ15monteCarlo_cudaPmE7counter+224];
	add.s64 	%rd90, %rd88, %rd89;
	ld.shared.u64 	%rd91, [_ZZ15monteCarlo_cudaPmE7counter+232];
	add.s64 	%rd92, %rd90, %rd91;
	ld.shared.u64 	%rd93, [_ZZ15monteCarlo_cudaPmE7counter+240];
	add.s64 	%rd94, %rd92, %rd93;
	ld.shared.u64 	%rd95, [_ZZ15monteCarlo_cudaPmE7counter+248];
	add.s64 	%rd96, %rd94, %rd95;
	st.global.u64 	[%rd33], %rd96;
$L__BB0_119:
	ret;

}
	// .globl	_ZN3cub18CUB_300001_SM_10006detail11EmptyKernelIvEEvv
.visible .entry _ZN3cub18CUB_300001_SM_10006detail11EmptyKernelIvEEvv()
{


	ret;

}
	// .globl	_ZN3cub18CUB_300001_SM_10006detail8for_each13static_kernelINS2_12policy_hub_t12policy_500_tEmN6thrust24THRUST_300001_SM_1000_NS8cuda_cub20__uninitialized_fill7functorINS7_10device_ptrImEEmEEEEvT0_T1_
.visible .entry _ZN3cub18CUB_300001_SM_10006detail8for_each13static_kernelINS2_12policy_hub_t12policy_500_tEmN6thrust24THRUST_300001_SM_1000_NS8cuda_cub20__uninitialized_fill7functorINS7_10device_ptrImEEmEEEEvT0_T1_(
	.param .u64 _ZN3cub18CUB_300001_SM_10006detail8for_each13static_kernelINS2_12policy_hub_t12policy_500_tEmN6thrust24THRUST_300001_SM_1000_NS8cuda_cub20__uninitialized_fill7functorINS7_10device_ptrImEEmEEEEvT0_T1__param_0,
	.param .align 8 .b8 _ZN3cub18CUB_300001_SM_10006detail8for_each13static_kernelINS2_12policy_hub_t12policy_500_tEmN6thrust24THRUST_300001_SM_1000_NS8cuda_cub20__uninitialized_fill7functorINS7_10device_ptrImEEmEEEEvT0_T1__param_1[16]
)
.maxntid 256
{
	.reg .pred 	%p<4>;
	.reg .b32 	%r<5>;
	.reg .b64 	%rd<18>;

	ld.param.u64 	%rd6, [_ZN3cub18CUB_300001_SM_10006detail8for_each13static_kernelINS2_12policy_hub_t12policy_500_tEmN6thrust24THRUST_300001_SM_1000_NS8cuda_cub20__uninitialized_fill7functorINS7_10device_ptrImEEmEEEEvT0_T1__param_1+8];
	ld.param.u64 	%rd5, [_ZN3cub18CUB_300001_SM_10006detail8for_each13static_kernelINS2_12policy_hub_t12policy_500_tEmN6thrust24THRUST_300001_SM_1000_NS8cuda_cub20__uninitialized_fill7functorINS7_10device_ptrImEEmEEEEvT0_T1__param_1];
	ld.param.u64 	%rd7, [_ZN3cub18CUB_300001_SM_10006detail8for_each13static_kernelINS2_12policy_hub_t12policy_500_tEmN6thrust24THRUST_300001_SM_1000_NS8cuda_cub20__uninitialized_fill7functorINS7_10device_ptrImEEmEEEEvT0_T1__param_0];
	mov.u32 	%r2, %ctaid.x;
	mul.wide.u32 	%rd1, %r2, 512;
	sub.s64 	%rd2, %rd7, %rd1;
	setp.lt.u64 	%p1, %rd2, 512;
	@%p1 bra 	$L__BB2_2;
	mov.u32 	%r4, %tid.x;
	cvta.to.global.u64 	%rd13, %rd5;
	cvt.u64.u32 	%rd14, %r4;
	add.s64 	%rd15, %rd1, %rd14;
	shl.b64 	%rd16, %rd15, 3;
	add.s64 	%rd17, %rd13, %rd16;
	st.global.u64 	[%rd17], %rd6;
	st.global.u64 	[%rd17+2048], %rd6;
	bra.uni 	$L__BB2_6;
$L__BB2_2:
	cvta.to.global.u64 	%rd8, %rd5;
	mov.u32 	%r1, %tid.x;
	cvt.u64.u32 	%rd9, %r1;
	setp.le.u64 	%p2, %rd2, %rd9;
	add.s64 	%rd10, %rd1, %rd9;
	shl.b64 	%rd11, %rd10, 3;
	add.s64 	%rd4, %rd8, %rd11;
	@%p2 bra 	$L__BB2_4;
	st.global.u64 	[%rd4], %rd6;
$L__BB2_4:
	add.s32 	%r3, %r1, 256;
	cvt.u64.u32 	%rd12, %r3;
	setp.le.u64 	%p3, %rd2, %rd12;
	@%p3 bra 	$L__BB2_6;
	st.global.u64 	[%rd4+2048], %rd6;
$L__BB2_6:
	ret;

}


// ===== COMPILED SASS (sm_100) =====

	.target	sm_100

	.elftype	@"ET_EXEC"


//--------------------- .note.nv.tkinfo           --------------------------
	.section	.note.nv.tkinfo,"",@"SHT_NOTE"
	.sectionflags	@"SHF_NOTE_NV_TKINFO"
	.tkinfo
        /*0018*/ 	.word	0x00000002
        /*0030*/ 	.string	""
        /*0030*/ 	.string	"ptxas"
        /*0030*/ 	.string	"Cuda compilation tools, release 13.0, V13.0.88"
        /*0030*/ 	.string	"Build cuda_13.0.r13.0/compiler.36424714_0"
        /*0030*/ 	.string	"-arch sm_100 -m 64 "



//--------------------- .note.nv.cuinfo           --------------------------
	.section	.note.nv.cuinfo,"",@"SHT_NOTE"
	.sectionflags	@"SHF_NOTE_NV_CUINFO"
        /*0018*/ 	.short	0x0002
        /*001a*/ 	.short	0x0064
        /*001c*/ 	.short	0x0082
	.zero		2


//--------------------- .nv.info                  --------------------------
	.section	.nv.info,"",@"SHT_CUDA_INFO"
	.align	4


	//----- nvinfo : EIATTR_REGCOUNT
	.align		4
        /*0000*/ 	.byte	0x04, 0x2f
        /*0002*/ 	.short	(.L_53 - .L_52)
	.align		4
.L_52:
        /*0004*/ 	.word	index@(_Z15monteCarlo_cudaPm)
        /*0008*/ 	.word	0x00000020


	//----- nvinfo : EIATTR_FRAME_SIZE
	.align		4
.L_53:
        /*000c*/ 	.byte	0x04, 0x11
        /*000e*/ 	.short	(.L_55 - .L_54)
	.align		4
.L_54:
        /*0010*/ 	.word	index@(_Z15monteCarlo_cudaPm)
        /*0014*/ 	.word	0x00000030


	//----- nvinfo : EIATTR_REGCOUNT
	.align		4
.L_55:
        /*0018*/ 	.byte	0x04, 0x2f
        /*001a*/ 	.short	(.L_57 - .L_56)
	.align		4
.L_56:
        /*001c*/ 	.word	index@(_ZN3cub18CUB_300001_SM_10006detail11EmptyKernelIvEEvv)
        /*0020*/ 	.word	0x00000004


	//----- nvinfo : EIATTR_FRAME_SIZE
	.align		4
.L_57:
        /*0024*/ 	.byte	0x04, 0x11
        /*0026*/ 	.short	(.L_59 - .L_58)
	.align		4
.L_58:
        /*0028*/ 	.word	index@(_ZN3cub18CUB_300001_SM_10006detail11EmptyKernelIvEEvv)
        /*002c*/ 	.word	0x00000000


	//----- nvinfo : EIATTR_REGCOUNT
	.align		4
.L_59:
        /*0030*/ 	.byte	0x04, 0x2f
        /*0032*/ 	.short	(.L_61 - .L_60)
	.align		4
.L_60:
        /*0034*/ 	.word	index@(_ZN3cub18CUB_300001_SM_10006detail8for_each13static_kernelINS2_12policy_hub_t12policy_500_tEmN6thrust24THRUST_300001_SM_1000_NS8cuda_cub20__uninitialized_fill7functorINS7_10device_ptrImEEmEEEEvT0_T1_)
        /*0038*/ 	.word	0x00000009


	//----- nvinfo : EIATTR_FRAME_SIZE
	.align		4
.L_61:
        /*003c*/ 	.byte	0x04, 0x11
        /*003e*/ 	.short	(.L_63 - .L_62)
	.align		4
.L_62:
        /*0040*/ 	.word	index@(_ZN3cub18CUB_300001_SM_10006detail8for_each13static_kernelINS2_12policy_hub_t12policy_500_tEmN6thrust24THRUST_300001_SM_1000_NS8cuda_cub20__uninitialized_fill7functorINS7_10device_ptrImEEmEEEEvT0_T1_)
        /*0044*/ 	.word	0x00000000


	//----- nvinfo : EIATTR_MIN_STACK_SIZE
	.align		4
.L_63:
        /*0048*/ 	.byte	0x04, 0x12
        /*004a*/ 	.short	(.L_65 - .L_64)
	.align		4
.L_64:
        /*004c*/ 	.word	index@(_ZN3cub18CUB_300001_SM_10006detail8for_each13static_kernelINS2_12policy_hub_t12policy_500_tEmN6thrust24THRUST_300001_SM_1000_NS8cuda_cub20__uninitialized_fill7functorINS7_10device_ptrImEEmEEEEvT0_T1_)
        /*0050*/ 	.word	0x00000000


	//----- nvinfo : EIATTR_MIN_STACK_SIZE
	.align		4
.L_65:
        /*0054*/ 	.byte	0x04, 0x12
        /*0056*/ 	.short	(.L_67 - .L_66)
	.align		4
.L_66:
        /*0058*/ 	.word	index@(_ZN3cub18CUB_300001_SM_10006detail11EmptyKernelIvEEvv)
        /*005c*/ 	.word	0x00000000


	//----- nvinfo : EIATTR_MIN_STACK_SIZE
	.align		4
.L_67:
        /*0060*/ 	.byte	0x04, 0x12
        /*0062*/ 	.short	(.L_69 - .L_68)
	.align		4
.L_68:
        /*0064*/ 	.word	index@(_Z15monteCarlo_cudaPm)
        /*0068*/ 	.word	0x00000030
.L_69:


//--------------------- .nv.compat                --------------------------
	.section	.nv.compat,"",@"SHT_CUDA_COMPAT_INFO"
	.align	4
        /*0000*/ 	.byte	0x02, 0x09, 0x00, 0x00, 0x02, 0x02, 0x01, 0x00, 0x02, 0x05, 0x05, 0x00, 0x03, 0x07, 0x01, 0x01
        /*0010*/ 	.byte	0x02, 0x03, 0x00, 0x00, 0x02, 0x06, 0x01, 0x00, 0x04, 0x0b, 0x08, 0x00, 0x09, 0x00, 0x00, 0x00
        /*0020*/ 	.byte	0x00, 0x00, 0x00, 0x00


//--------------------- .nv.info._ZN3cub18CUB_300001_SM_10006detail8for_each13static_kernelINS2_12policy_hub_t12policy_500_tEmN6thrust24THRUST_300001_SM_1000_NS8cuda_cub20__uninitialized_fill7functorINS7_10device_ptrImEEmEEEEvT0_T1_ --------------------------
	.section	.nv.info._ZN3cub18CUB_300001_SM_10006detail8for_each13static_kernelINS2_12policy_hub_t12policy_500_tEmN6thrust24THRUST_300001_SM_1000_NS8cuda_cub20__uninitialized_fill7functorINS7_10device_ptrImEEmEEEEvT0_T1_,"",@"SHT_CUDA_INFO"
	.sectionflags	@""
	.align	4


	//----- nvinfo : EIATTR_CUDA_API_VERSION
	.align		4
        /*0000*/ 	.byte	0x04, 0x37
        /*0002*/ 	.short	(.L_71 - .L_70)
.L_70:
        /*0004*/ 	.word	0x00000082


	//----- nvinfo : EIATTR_KPARAM_INFO
	.align		4
.L_71:
        /*0008*/ 	.byte	0x04, 0x17
        /*000a*/ 	.short	(.L_73 - .L_72)
.L_72:
        /*000c*/ 	.word	0x00000000
        /*0010*/ 	.short	0x0001
        /*0012*/ 	.short	0x0008
        /*0014*/ 	.byte	0x00, 0xf0, 0x41, 0x00


	//----- nvinfo : EIATTR_KPARAM_INFO
	.align		4
.L_73:
        /*0018*/ 	.byte	0x04, 0x17
        /*001a*/ 	.short	(.L_75 - .L_74)
.L_74:
        /*001c*/ 	.word	0x00000000
        /*0020*/ 	.short	0x0000
        /*0022*/ 	.short	0x0000
        /*0024*/ 	.byte	0x00, 0xf0, 0x21, 0x00


	//----- nvinfo : EIATTR_SPARSE_MMA_MASK
	.align		4
.L_75:
        /*0028*/ 	.byte	0x03, 0x50
        /*002a*/ 	.short	0x0000


	//----- nvinfo : EIATTR_MAXREG_COUNT
	.align		4
        /*002c*/ 	.byte	0x03, 0x1b
        /*002e*/ 	.short	0x00ff


	//----- nvinfo : EIATTR_MERCURY_ISA_VERSION
	.align		4
        /*0030*/ 	.byte	0x03, 0x5f
        /*0032*/ 	.short	0x0101


	//----- nvinfo : EIATTR_VRC_CTA_INIT_COUNT
	.align		4
        /*0034*/ 	.byte	0x02, 0x4a
	.zero		1
	.zero		1


	//----- nvinfo : EIATTR_EXIT_INSTR_OFFSETS
	.align		4
        /*0038*/ 	.byte	0x04, 0x1c
        /*003a*/ 	.short	(.L_77 - .L_76)


	//   ....[0]....
.L_76:
        /*003c*/ 	.word	0x00000130


	//   ....[1]....
        /*0040*/ 	.word	0x00000230


	//   ....[2]....
        /*0044*/ 	.word	0x00000260


	//----- nvinfo : EIATTR_MAX_THREADS
	.align		4
.L_77:
        /*0048*/ 	.byte	0x04, 0x05
        /*004a*/ 	.short	(.L_79 - .L_78)
.L_78:
        /*004c*/ 	.word	0x00000100
        /*0050*/ 	.word	0x00000001
        /*0054*/ 	.word	0x00000001


	//----- nvinfo : EIATTR_CBANK_PARAM_SIZE
	.align		4
.L_79:
        /*0058*/ 	.byte	0x03, 0x19
        /*005a*/ 	.short	0x0018


	//----- nvinfo : EIATTR_PARAM_CBANK
	.align		4
        /*005c*/ 	.byte	0x04, 0x0a
        /*005e*/ 	.short	(.L_81 - .L_80)
	.align		4
.L_80:
        /*0060*/ 	.word	index@(.nv.constant0._ZN3cub18CUB_300001_SM_10006detail8for_each13static_kernelINS2_12policy_hub_t12policy_500_tEmN6thrust24THRUST_300001_SM_1000_NS8cuda_cub20__uninitialized_fill7functorINS7_10device_ptrImEEmEEEEvT0_T1_)
        /*0064*/ 	.short	0x0380
        /*0066*/ 	.short	0x0018


	//----- nvinfo : EIATTR_SW_WAR
	.align		4
.L_81:
        /*0068*/ 	.byte	0x04, 0x36
        /*006a*/ 	.short	(.L_83 - .L_82)
.L_82:
        /*006c*/ 	.word	0x00000008
.L_83:


//--------------------- .nv.info._ZN3cub18CUB_300001_SM_10006detail11EmptyKernelIvEEvv --------------------------
	.section	.nv.info._ZN3cub18CUB_300001_SM_10006detail11EmptyKernelIvEEvv,"",@"SHT_CUDA_INFO"
	.sectionflags	@""
	.align	4


	//----- nvinfo : EIATTR_CUDA_API_VERSION
	.align		4
        /*0000*/ 	.byte	0x04, 0x37
        /*0002*/ 	.short	(.L_85 - .L_84)
.L_84:
        /*0004*/ 	.word	0x00000082


	//----- nvinfo : EIATTR_SPARSE_MMA_MASK
	.align		4
.L_85:
        /*0008*/ 	.byte	0x03, 0x50
        /*000a*/ 	.short	0x0000


	//----- nvinfo : EIATTR_MAXREG_COUNT
	.align		4
        /*000c*/ 	.byte	0x03, 0x1b
        /*000e*/ 	.short	0x00ff


	//----- nvinfo : EIATTR_MERCURY_ISA_VERSION
	.align		4
        /*0010*/ 	.byte	0x03, 0x5f
        /*0012*/ 	.short	0x0101


	//----- nvinfo : EIATTR_VRC_CTA_INIT_COUNT
	.align		4
        /*0014*/ 	.byte	0x02, 0x4a
	.zero		1
	.zero		1


	//----- nvinfo : EIATTR_EXIT_INSTR_OFFSETS
	.align		4
        /*0018*/ 	.byte	0x04, 0x1c
        /*001a*/ 	.short	(.L_87 - .L_86)


	//   ....[0]....
.L_86:
        /*001c*/ 	.word	0x00000010


	//----- nvinfo : EIATTR_SW_WAR
	.align		4
.L_87:
        /*0020*/ 	.byte	0x04, 0x36
        /*0022*/ 	.short	(.L_89 - .L_88)
.L_88:
        /*0024*/ 	.word	0x00000008
.L_89:


//--------------------- .nv.info._Z15monteCarlo_cudaPm --------------------------
	.section	.nv.info._Z15monteCarlo_cudaPm,"",@"SHT_CUDA_INFO"
	.sectionflags	@""
	.align	4


	//----- nvinfo : EIATTR_CUDA_API_VERSION
	.align		4
        /*0000*/ 	.byte	0x04, 0x37
        /*0002*/ 	.short	(.L_91 - .L_90)
.L_90:
        /*0004*/ 	.word	0x00000082


	//----- nvinfo : EIATTR_KPARAM_INFO
	.align		4
.L_91:
        /*0008*/ 	.byte	0x04, 0x17
        /*000a*/ 	.short	(.L_93 - .L_92)
.L_92:
        /*000c*/ 	.word	0x00000000
        /*0010*/ 	.short	0x0000
        /*0012*/ 	.short	0x0000
        /*0014*/ 	.byte	0x00, 0xf5, 0x21, 0x00


	//----- nvinfo : EIATTR_SPARSE_MMA_MASK
	.align		4
.L_93:
        /*0018*/ 	.byte	0x03, 0x50
        /*001a*/ 	.short	0x0000


	//----- nvinfo : EIATTR_MAXREG_COUNT
	.align		4
        /*001c*/ 	.byte	0x03, 0x1b
        /*001e*/ 	.short	0x00ff


	//----- nvinfo : EIATTR_NUM_BARRIERS
	.align		4
        /*0020*/ 	.byte	0x02, 0x4c
        /*0022*/ 	.byte	0x01
	.zero		1


	//----- nvinfo : EIATTR_MERCURY_ISA_VERSION
	.align		4
        /*0024*/ 	.byte	0x03, 0x5f
        /*0026*/ 	.short	0x0101


	//----- nvinfo : EIATTR_VRC_CTA_INIT_COUNT
	.align		4
        /*0028*/ 	.byte	0x02, 0x4a
	.zero		1
	.zero		1


	//----- nvinfo : EIATTR_EXIT_INSTR_OFFSETS
	.align		4
        /*002c*/ 	.byte	0x04, 0x1c
        /*002e*/ 	.short	(.L_95 - .L_94)


	//   ....[0]....
.L_94:
        /*0030*/ 	.word	0x00003a50


	//   ....[1]....
        /*0034*/ 	.word	0x00003dc0


	//----- nvinfo : EIATTR_CRS_STACK_SIZE
	.align		4
.L_95:
        /*0038*/ 	.byte	0x04, 0x1e
        /*003a*/ 	.short	(.L_97 - .L_96)
.L_96:
        /*003c*/ 	.word	0x00000000


	//----- nvinfo : EIATTR_CBANK_PARAM_SIZE
	.align		4
.L_97:
        /*0040*/ 	.byte	0x03, 0x19
        /*0042*/ 	.short	0x0008


	//----- nvinfo : EIATTR_PARAM_CBANK
	.align		4
        /*0044*/ 	.byte	0x04, 0x0a
        /*0046*/ 	.short	(.L_99 - .L_98)
	.align		4
.L_98:
        /*0048*/ 	.word	index@(.nv.constant0._Z15monteCarlo_cudaPm)
        /*004c*/ 	.short	0x0380
        /*004e*/ 	.short	0x0008


	//----- nvinfo : EIATTR_SW_WAR
	.align		4
.L_99:
        /*0050*/ 	.byte	0x04, 0x36
        /*0052*/ 	.short	(.L_101 - .L_100)
.L_100:
        /*0054*/ 	.word	0x00000008
.L_101:


//--------------------- .nv.callgraph             --------------------------
	.section	.nv.callgraph,"",@"SHT_CUDA_CALLGRAPH"
	.align	4
	.sectionentsize	8
	.align		4
        /*0000*/ 	.word	0x00000000
	.align		4
        /*0004*/ 	.word	0xffffffff
	.align		4
        /*0008*/ 	.word	0x00000000
	.align		4
        /*000c*/ 	.word	0xfffffffe
	.align		4
        /*0010*/ 	.word	0x00000000
	.align		4
        /*0014*/ 	.word	0xfffffffd
	.align		4
        /*0018*/ 	.word	0x00000000
	.align		4
        /*001c*/ 	.word	0xfffffffc


//--------------------- .nv.constant4             --------------------------
	.section	.nv.constant4,"a",@progbits
	.align	8
	.align		8
.nv.constant4:
        /*0000*/ 	.dword	precalc_xorwow_matrix
	.align		8
        /*0008*/ 	.dword	precalc_xorwow_offset_matrix
	.align		8
        /*0010*/ 	.dword	mrg32k3aM1
	.align		8
        /*0018*/ 	.dword	mrg32k3aM2
	.align		8
        /*0020*/ 	.dword	mrg32k3aM1SubSeq
	.align		8
        /*0028*/ 	.dword	mrg32k3aM2SubSeq
	.align		8
        /*0030*/ 	.dword	mrg32k3aM1Seq
	.align		8
        /*0038*/ 	.dword	mrg32k3aM2Seq
	.align		8
        /*0040*/ 	.dword	_ZN34_INTERNAL_e06afd7b_4_k_cu_550753054cuda3std3__45__cpo5beginE
	.align		8
        /*0048*/ 	.dword	_ZN34_INTERNAL_e06afd7b_4_k_cu_550753054cuda3std3__45__cpo3endE
	.align		8
        /*0050*/ 	.dword	_ZN34_INTERNAL_e06afd7b_4_k_cu_550753054cuda3std3__45__cpo6cbeginE
	.align		8
        /*0058*/ 	.dword	_ZN34_INTERNAL_e06afd7b_4_k_cu_550753054cuda3std3__45__cpo4cendE
	.align		8
        /*0060*/ 	.dword	_ZN34_INTERNAL_e06afd7b_4_k_cu_550753054cuda3std3__45__cpo6rbeginE
	.align		8
        /*0068*/ 	.dword	_ZN34_INTERNAL_e06afd7b_4_k_cu_550753054cuda3std3__45__cpo4rendE
	.align		8
        /*0070*/ 	.dword	_ZN34_INTERNAL_e06afd7b_4_k_cu_550753054cuda3std3__45__cpo7crbeginE
	.align		8
        /*0078*/ 	.dword	_ZN34_INTERNAL_e06afd7b_4_k_cu_550753054cuda3std3__45__cpo5crendE
	.align		8
        /*0080*/ 	.dword	_ZN34_INTERNAL_e06afd7b_4_k_cu_550753054cuda3std3__436_GLOBAL__N__e06afd7b_4_k_cu_550753056ignoreE
	.align		8
        /*0088*/ 	.dword	_ZN34_INTERNAL_e06afd7b_4_k_cu_550753054cuda3std3__419piecewise_constructE
	.align		8
        /*0090*/ 	.dword	_ZN34_INTERNAL_e06afd7b_4_k_cu_550753054cuda3std3__48in_placeE
	.align		8
        /*0098*/ 	.dword	_ZN34_INTERNAL_e06afd7b_4_k_cu_550753054cuda3std3__420unreachable_sentinelE
	.align		8
        /*00a0*/ 	.dword	_ZN34_INTERNAL_e06afd7b_4_k_cu_550753054cuda3std3__47nulloptE
	.align		8
        /*00a8*/ 	.dword	_ZN34_INTERNAL_e06afd7b_4_k_cu_550753054cuda3std3__48unexpectE
	.align		8
        /*00b0*/ 	.dword	_ZN34_INTERNAL_e06afd7b_4_k_cu_550753054cuda3std6ranges3__45__cpo4swapE
	.align		8
        /*00b8*/ 	.dword	_ZN34_INTERNAL_e06afd7b_4_k_cu_550753054cuda3std6ranges3__45__cpo9iter_moveE
	.align		8
        /*00c0*/ 	.dword	_ZN34_INTERNAL_e06afd7b_4_k_cu_550753054cuda3std6ranges3__45__cpo5beginE
	.align		8
        /*00c8*/ 	.dword	_ZN34_INTERNAL_e06afd7b_4_k_cu_550753054cuda3std6ranges3__45__cpo3endE
	.align		8
        /*00d0*/ 	.dword	_ZN34_INTERNAL_e06afd7b_4_k_cu_550753054cuda3std6ranges3__45__cpo6cbeginE
	.align		8
        /*00d8*/ 	.dword	_ZN34_INTERNAL_e06afd7b_4_k_cu_550753054cuda3std6ranges3__45__cpo4cendE
	.align		8
        /*00e0*/ 	.dword	_ZN34_INTERNAL_e06afd7b_4_k_cu_550753054cuda3std6ranges3__45__cpo7advanceE
	.align		8
        /*00e8*/ 	.dword	_ZN34_INTERNAL_e06afd7b_4_k_cu_550753054cuda3std6ranges3__45__cpo9iter_swapE
	.align		8
        /*00f0*/ 	.dword	_ZN34_INTERNAL_e06afd7b_4_k_cu_550753054cuda3std6ranges3__45__cpo4nextE
	.align		8
        /*00f8*/ 	.dword	_ZN34_INTERNAL_e06afd7b_4_k_cu_550753054cuda3std6ranges3__45__cpo4prevE
	.align		8
        /*0100*/ 	.dword	_ZN34_INTERNAL_e06afd7b_4_k_cu_550753054cuda3std6ranges3__45__cpo4dataE
	.align		8
        /*0108*/ 	.dword	_ZN34_INTERNAL_e06afd7b_4_k_cu_550753054cuda3std6ranges3__45__cpo5cdataE
	.align		8
        /*0110*/ 	.dword	_ZN34_INTERNAL_e06afd7b_4_k_cu_550753054cuda3std6ranges3__45__cpo4sizeE
	.align		8
        /*0118*/ 	.dword	_ZN34_INTERNAL_e06afd7b_4_k_cu_550753054cuda3std6ranges3__45__cpo5ssizeE
	.align		8
        /*0120*/ 	.dword	_ZN34_INTERNAL_e06afd7b_4_k_cu_550753054cuda3std6ranges3__45__cpo8distanceE
	.align		8
        /*0128*/ 	.dword	_ZN34_INTERNAL_e06afd7b_4_k_cu_550753056thrust24THRUST_300001_SM_1000_NS8cuda_cub3parE
	.align		8
        /*0130*/ 	.dword	_ZN34_INTERNAL_e06afd7b_4_k_cu_550753056thrust24THRUST_300001_SM_1000_NS8cuda_cub10par_nosyncE
	.align		8
        /*0138*/ 	.dword	_ZN34_INTERNAL_e06afd7b_4_k_cu_550753056thrust24THRUST_300001_SM_1000_NS6system6detail10sequential3seqE
	.align		8
        /*0140*/ 	.dword	_ZN34_INTERNAL_e06afd7b_4_k_cu_550753056thrust24THRUST_300001_SM_1000_NS12placeholders2_1E
	.align		8
        /*0148*/ 	.dword	_ZN34_INTERNAL_e06afd7b_4_k_cu_550753056thrust24THRUST_300001_SM_1000_NS12placeholders2_2E
	.align		8
        /*0150*/ 	.dword	_ZN34_INTERNAL_e06afd7b_4_k_cu_550753056thrust24THRUST_300001_SM_1000_NS12placeholders2_3E
	.align		8
        /*0158*/ 	.dword	_ZN34_INTERNAL_e06afd7b_4_k_cu_550753056thrust24THRUST_300001_SM_1000_NS12placeholders2_4E
	.align		8
        /*0160*/ 	.dword	_ZN34_INTERNAL_e06afd7b_4_k_cu_550753056thrust24THRUST_300001_SM_1000_NS12placeholders2_5E
	.align		8
        /*0168*/ 	.dword	_ZN34_INTERNAL_e06afd7b_4_k_cu_550753056thrust24THRUST_300001_SM_1000_NS12placeholders2_6E
	.align		8
        /*0170*/ 	.dword	_ZN34_INTERNAL_e06afd7b_4_k_cu_550753056thrust24THRUST_300001_SM_1000_NS12placeholders2_7E
	.align		8
        /*0178*/ 	.dword	_ZN34_INTERNAL_e06afd7b_4_k_cu_550753056thrust24THRUST_300001_SM_1000_NS12placeholders2_8E
	.align		8
        /*0180*/ 	.dword	_ZN34_INTERNAL_e06afd7b_4_k_cu_550753056thrust24THRUST_300001_SM_1000_NS12placeholders2_9E
	.align		8
        /*0188*/ 	.dword	_ZN34_INTERNAL_e06afd7b_4_k_cu_550753056thrust24THRUST_300001_SM_1000_NS12placeholders3_10E
	.align		8
        /*0190*/ 	.dword	_ZN34_INTERNAL_e06afd7b_4_k_cu_550753056thrust24THRUST_300001_SM_1000_NS3seqE


//--------------------- .nv.constant3             --------------------------
	.section	.nv.constant3,"a",@progbits
	.align	8
.nv.constant3:
	.type		__cr_lgamma_table,@object
	.size		__cr_lgamma_table,(.L_8 - __cr_lgamma_table)
__cr_lgamma_table:
        /*0000*/ 	.byte	0x00, 0x00, 0x00, 0x00, 0x00, 0x00, 0x00, 0x00, 0x00, 0x00, 0x00, 0x00, 0x00, 0x00, 0x00, 0x00
        /*0010*/ 	.byte	0xef, 0x39, 0xfa, 0xfe, 0x42, 0x2e, 0xe6, 0x3f, 0x02, 0x20, 0x2a, 0xfa, 0x0b, 0xab, 0xfc, 0x3f
        /*0020*/ 	.byte	0xf9, 0x2c, 0x92, 0x7c, 0xa7, 0x6c, 0x09, 0x40, 0xc9, 0x79, 0x44, 0x3c, 0x64, 0x26, 0x13, 0x40
        /*0030*/ 	.byte	0xca, 0x01, 0xcf, 0x3a, 0x27, 0x51, 0x1a, 0x40, 0x30, 0xcc, 0x2d, 0xf3, 0xe1, 0x0c, 0x21, 0x40
        /*0040*/ 	.byte	0x0d, 0xb7, 0xfc, 0x82, 0x8e, 0x35, 0x25, 0x40
.L_8:


//--------------------- .text._ZN3cub18CUB_300001_SM_10006detail8for_each13static_kernelINS2_12policy_hub_t12policy_500_tEmN6thrust24THRUST_300001_SM_1000_NS8cuda_cub20__uninitialized_fill7functorINS7_10device_ptrImEEmEEEEvT0_T1_ --------------------------
	.section	.text._ZN3cub18CUB_300001_SM_10006detail8for_each13static_kernelINS2_12policy_hub_t12policy_500_tEmN6thrust24THRUST_300001_SM_1000_NS8cuda_cub20__uninitialized_fill7functorINS7_10device_ptrImEEmEEEEvT0_T1_,"ax",@progbits
	.align	128
        .global         _ZN3cub18CUB_300001_SM_10006detail8for_each13static_kernelINS2_12policy_hub_t12policy_500_tEmN6thrust24THRUST_300001_SM_1000_NS8cuda_cub20__uninitialized_fill7functorINS7_10device_ptrImEEmEEEEvT0_T1_
        .type           _ZN3cub18CUB_300001_SM_10006detail8for_each13static_kernelINS2_12policy_hub_t12policy_500_tEmN6thrust24THRUST_300001_SM_1000_NS8cuda_cub20__uninitialized_fill7functorINS7_10device_ptrImEEmEEEEvT0_T1_,@function
        .size           _ZN3cub18CUB_300001_SM_10006detail8for_each13static_kernelINS2_12policy_hub_t12policy_500_tEmN6thrust24THRUST_300001_SM_1000_NS8cuda_cub20__uninitialized_fill7functorINS7_10device_ptrImEEmEEEEvT0_T1_,(.L_x_16 - _ZN3cub18CUB_300001_SM_10006detail8for_each13static_kernelINS2_12policy_hub_t12policy_500_tEmN6thrust24THRUST_300001_SM_1000_NS8cuda_cub20__uninitialized_fill7functorINS7_10device_ptrImEEmEEEEvT0_T1_)
        .other          _ZN3cub18CUB_300001_SM_10006detail8for_each13static_kernelINS2_12policy_hub_t12policy_500_tEmN6thrust24THRUST_300001_SM_1000_NS8cuda_cub20__uninitialized_fill7functorINS7_10device_ptrImEEmEEEEvT0_T1_,@"STO_CUDA_ENTRY STV_DEFAULT"
_ZN3cub18CUB_300001_SM_10006detail8for_each13static_kernelINS2_12policy_hub_t12policy_500_tEmN6thrust24THRUST_300001_SM_1000_NS8cuda_cub20__uninitialized_fill7functorINS7_10device_ptrImEEmEEEEvT0_T1_:
.text._ZN3cub18CUB_300001_SM_10006detail8for_each13static_kernelINS2_12policy_hub_t12policy_500_tEmN6thrust24THRUST_300001_SM_1000_NS8cuda_cub20__uninitialized_fill7functorINS7_10device_ptrImEEmEEEEvT0_T1_:
[----:B------:R-:W-:Y:S08]  /*0000*/  LDC R1, c[0x0][0x37c] ;  /* 0x0000df00ff017b82 */ /* 0x000ff00000000800 */
[----:B------:R-:W0:Y:S01]  /*0010*/  S2UR UR4, SR_CTAID.X ;  /* 0x00000000000479c3 */ /* 0x000e220000002500 */
[----:B------:R-:W1:Y:S01]  /*0020*/  LDCU.64 UR6, c[0x0][0x380] ;  /* 0x00007000ff0677ac */ /* 0x000e620008000a00 */
[----:B------:R-:W2:Y:S01]  /*0030*/  LDCU.64 UR8, c[0x0][0x358] ;  /* 0x00006b00ff0877ac */ /* 0x000ea20008000a00 */
[----:B0-----:R-:W-:-:S04]  /*0040*/  UIMAD.WIDE.U32 UR4, UR4, 0x200, URZ ;  /* 0x00000200040478a5 */ /* 0x001fc8000f8e00ff */
[----:B-1----:R-:W-:-:S04]  /*0050*/  UIADD3 UR6, UP0, UPT, -UR4, UR6, URZ ;  /* 0x0000000604067290 */ /* 0x002fc8000ff1e1ff */
[----:B------:R-:W-:Y:S02]  /*0060*/  UIADD3.X UR7, UPT, UPT, ~UR5, UR7, URZ, UP0, !UPT ;  /* 0x0000000705077290 */ /* 0x000fe400087fe5ff */
[----:B------:R-:W-:-:S04]  /*0070*/  UISETP.GE.U32.AND UP0, UPT, UR6, 0x200, UPT ;  /* 0x000002000600788c */ /* 0x000fc8000bf06070 */
[----:B------:R-:W-:-:S09]  /*0080*/  UISETP.GE.U32.AND.EX UP0, UPT, UR7, URZ, UPT, UP0 ;  /* 0x000000ff0700728c */ /* 0x000fd2000bf06100 */
[----:B--2---:R-:W-:Y:S05]  /*0090*/  BRA.U !UP0, `(.L_x_0) ;  /* 0x0000000108287547 */ /* 0x004fea000b800000 */
[----:B------:R-:W0:Y:S01]  /*00a0*/  S2R R0, SR_TID.X ;  /* 0x0000000000007919 */ /* 0x000e220000002100 */
[----:B------:R-:W1:Y:S01]  /*00b0*/  LDCU.64 UR6, c[0x0][0x388] ;  /* 0x00007100ff0677ac */ /* 0x000e620008000a00 */
[----:B------:R-:W2:Y:S01]  /*00c0*/  LDC.64 R4, c[0x0][0x390] ;  /* 0x0000e400ff047b82 */ /* 0x000ea20000000a00 */
[----:B0-----:R-:W-:-:S05]  /*00d0*/  IADD3 R0, P0, PT, R0, UR4, RZ ;  /* 0x0000000400007c10 */ /* 0x001fca000ff1e0ff */
[----:B------:R-:W-:Y:S01]  /*00e0*/  IMAD.X R3, RZ, RZ, UR5, P0 ;  /* 0x00000005ff037e24 */ /* 0x000fe200080e06ff */
[----:B-1----:R-:W-:-:S04]  /*00f0*/  LEA R2, P0, R0, UR6, 0x3 ;  /* 0x0000000600027c11 */ /* 0x002fc8000f8018ff */
[----:B------:R-:W-:-:S05]  /*0100*/  LEA.HI.X R3, R0, UR7, R3, 0x3, P0 ;  /* 0x0000000700037c11 */ /* 0x000fca00080f1c03 */
[----:B--2---:R-:W-:Y:S04]  /*0110*/  STG.E.64 desc[UR8][R2.64], R4 ;  /* 0x0000000402007986 */ /* 0x004fe8000c101b08 */
[----:B------:R-:W-:Y:S01]  /*0120*/  STG.E.64 desc[UR8][R2.64+0x800], R4 ;  /* 0x0008000402007986 */ /* 0x000fe2000c101b08 */
[----:B------:R-:W-:Y:S05]  /*0130*/  EXIT ;  /* 0x000000000000794d */ /* 0x000fea0003800000 */
.L_x_0:
[----:B------:R-:W0:Y:S01]  /*0140*/  S2R R0, SR_TID.X ;  /* 0x0000000000007919 */ /* 0x000e220000002100 */
[----:B------:R-:W-:Y:S01]  /*0150*/  IMAD.U32 R2, RZ, RZ, UR7 ;  /* 0x00000007ff027e24 */ /* 0x000fe2000f8e00ff */
[----:B------:R-:W1:Y:S01]  /*0160*/  LDCU.64 UR10, c[0x0][0x388] ;  /* 0x00007100ff0a77ac */ /* 0x000e620008000a00 */
[----:B------:R-:W-:Y:S01]  /*0170*/  IMAD.U32 R6, RZ, RZ, UR7 ;  /* 0x00000007ff067e24 */ /* 0x000fe2000f8e00ff */
[----:B0-----:R-:W-:-:S04]  /*0180*/  ISETP.LT.U32.AND P0, PT, R0, UR6, PT ;  /* 0x0000000600007c0c */ /* 0x001fc8000bf01070 */
[----:B------:R-:W-:Y:S01]  /*0190*/  ISETP.GT.U32.AND.EX P0, PT, R2, RZ, PT, P0 ;  /* 0x000000ff0200720c */ /* 0x000fe20003f04100 */
[C---:B------:R-:W-:Y:S01]  /*01a0*/  VIADD R2, R0.reuse, 0x100 ;  /* 0x0000010000027836 */ /* 0x040fe20000000000 */
[----:B------:R-:W-:-:S04]  /*01b0*/  IADD3 R0, P2, PT, R0, UR4, RZ ;  /* 0x0000000400007c10 */ /* 0x000fc8000ff5e0ff */
[----:B------:R-:W-:Y:S01]  /*01c0*/  ISETP.LT.U32.AND P1, PT, R2, UR6, PT ;  /* 0x0000000602007c0c */ /* 0x000fe2000bf21070 */
[----:B------:R-:W-:Y:S01]  /*01d0*/  IMAD.X R3, RZ, RZ, UR5, P2 ;  /* 0x00000005ff037e24 */ /* 0x000fe200090e06ff */
[----:B-1----:R-:W-:Y:S02]  /*01e0*/  LEA R2, P2, R0, UR10, 0x3 ;  /* 0x0000000a00027c11 */ /* 0x002fe4000f8418ff */
[----:B------:R-:W-:Y:S02]  /*01f0*/  ISETP.GT.U32.AND.EX P1, PT, R6, RZ, PT, P1 ;  /* 0x000000ff0600720c */ /* 0x000fe40003f24110 */
[----:B------:R-:W-:Y:S01]  /*0200*/  LEA.HI.X R3, R0, UR11, R3, 0x3, P2 ;  /* 0x0000000b00037c11 */ /* 0x000fe200090f1c03 */
[----:B------:R-:W0:Y:S04]  /*0210*/  @P0 LDC.64 R4, c[0x0][0x390] ;  /* 0x0000e400ff040b82 */ /* 0x000e280000000a00 */
[----:B0-----:R0:W-:Y:S06]  /*0220*/  @P0 STG.E.64 desc[UR8][R2.64], R4 ;  /* 0x0000000402000986 */ /* 0x0011ec000c101b08 */
[----:B------:R-:W-:Y:S05]  /*0230*/  @!P1 EXIT ;  /* 0x000000000000994d */ /* 0x000fea0003800000 */
[----:B0-----:R-:W0:Y:S02]  /*0240*/  LDC.64 R4, c[0x0][0x390] ;  /* 0x0000e400ff047b82 */ /* 0x001e240000000a00 */
[----:B0-----:R-:W-:Y:S01]  /*0250*/  STG.E.64 desc[UR8][R2.64+0x800], R4 ;  /* 0x0008000402007986 */ /* 0x001fe2000c101b08 */
[----:B------:R-:W-:Y:S05]  /*0260*/  EXIT ;  /* 0x000000000000794d */ /* 0x000fea0003800000 */
.L_x_1:
[----:B------:R-:W-:-:S00]  /*0270*/  BRA `(.L_x_1) ;  /* 0xfffffffc00fc7947 */ /* 0x000fc0000383ffff */
[----:B------:R-:W-:-:S00]  /*0280*/  NOP ;  /* 0x0000000000007918 */ /* 0x000fc00000000000 */
[----:B------:R-:W-:-:S00]  /*0290*/  NOP ;  /* 0x0000000000007918 */ /* 0x000fc00000000000 */
[----:B------:R-:W-:-:S00]  /*02a0*/  NOP ;  /* 0x0000000000007918 */ /* 0x000fc00000000000 */
[----:B------:R-:W-:-:S00]  /*02b0*/  NOP ;  /* 0x0000000000007918 */ /* 0x000fc00000000000 */
[----:B------:R-:W-:-:S00]  /*02c0*/  NOP ;  /* 0x0000000000007918 */ /* 0x000fc00000000000 */
[----:B------:R-:W-:-:S00]  /*02d0*/  NOP ;  /* 0x0000000000007918 */ /* 0x000fc00000000000 */
[----:B------:R-:W-:-:S00]  /*02e0*/  NOP ;  /* 0x0000000000007918 */ /* 0x000fc00000000000 */
[----:B------:R-:W-:-:S00]  /*02f0*/  NOP ;  /* 0x0000000000007918 */ /* 0x000fc00000000000 */
.L_x_16:


//--------------------- .text._ZN3cub18CUB_300001_SM_10006detail11EmptyKernelIvEEvv --------------------------
	.section	.text._ZN3cub18CUB_300001_SM_10006detail11EmptyKernelIvEEvv,"ax",@progbits
	.align	128
        .global         _ZN3cub18CUB_300001_SM_10006detail11EmptyKernelIvEEvv
        .type           _ZN3cub18CUB_300001_SM_10006detail11EmptyKernelIvEEvv,@function
        .size           _ZN3cub18CUB_300001_SM_10006detail11EmptyKernelIvEEvv,(.L_x_17 - _ZN3cub18CUB_300001_SM_10006detail11EmptyKernelIvEEvv)
        .other          _ZN3cub18CUB_300001_SM_10006detail11EmptyKernelIvEEvv,@"STO_CUDA_ENTRY STV_DEFAULT"
_ZN3cub18CUB_300001_SM_10006detail11EmptyKernelIvEEvv:
.text._ZN3cub18CUB_300001_SM_10006detail11EmptyKernelIvEEvv:
[----:B------:R-:W-:Y:S01]  /*0000*/  LDC R1, c[0x0][0x37c] ;  /* 0x0000df00ff017b82 */ /* 0x000fe20000000800 */
[----:B------:R-:W-:Y:S05]  /*0010*/  EXIT ;  /* 0x000000000000794d */ /* 0x000fea0003800000 */
.L_x_2:
        /* <DEDUP_REMOVED lines=14> */
.L_x_17:


//--------------------- .text._Z15monteCarlo_cudaPm --------------------------
	.section	.text._Z15monteCarlo_cudaPm,"ax",@progbits
	.align	128
        .global         _Z15monteCarlo_cudaPm
        .type           _Z15monteCarlo_cudaPm,@function
        .size           _Z15monteCarlo_cudaPm,(.L_x_18 - _Z15monteCarlo_cudaPm)
        .other          _Z15monteCarlo_cudaPm,@"STO_CUDA_ENTRY STV_DEFAULT"
_Z15monteCarlo_cudaPm:
.text._Z15monteCarlo_cudaPm:
[----:B------:R-:W0:Y:S01]  /*0000*/  LDC R1, c[0x0][0x37c] ;  /* 0x0000df00ff017b82 */ /* 0x000e220000000800 */
[----:B------:R-:W1:Y:S07]  /*0010*/  S2R R3, SR_TID.X ;  /* 0x0000000000037919 */ /* 0x000e6e0000002100 */
[----:B------:R-:W2:Y:S01]  /*0020*/  S2UR UR5, SR_CgaCtaId ;  /* 0x00000000000579c3 */ /* 0x000ea20000008800 */
[----:B------:R-:W-:Y:S01]  /*0030*/  UMOV UR4, 0x400 ;  /* 0x0000040000047882 */ /* 0x000fe20000000000 */
[----:B0-----:R-:W-:Y:S01]  /*0040*/  VIADD R1, R1, 0xffffffd0 ;  /* 0xffffffd001017836 */ /* 0x001fe20000000000 */
[----:B------:R-:W0:Y:S01]  /*0050*/  S2R R0, SR_CTAID.X ;  /* 0x0000000000007919 */ /* 0x000e220000002500 */
[----:B------:R-:W3:Y:S01]  /*0060*/  LDCU.64 UR6, c[0x0][0x358] ;  /* 0x00006b00ff0677ac */ /* 0x000ee20008000a00 */
[----:B--2---:R-:W-:-:S06]  /*0070*/  ULEA UR4, UR5, UR4, 0x18 ;  /* 0x0000000405047291 */ /* 0x004fcc000f8ec0ff */
[----:B-1----:R-:W-:-:S05]  /*0080*/  LEA R2, R3, UR4, 0x3 ;  /* 0x0000000403027c11 */ /* 0x002fca000f8e18ff */
[----:B------:R-:W0:Y:S01]  /*0090*/  LDCU UR4, c[0x0][0x360] ;  /* 0x00006c00ff0477ac */ /* 0x000e220008000800 */
[----:B------:R1:W-:Y:S01]  /*00a0*/  STS.64 [R2], RZ ;  /* 0x000000ff02007388 */ /* 0x0003e20000000a00 */
[----:B0-----:R-:W-:Y:S01]  /*00b0*/  IMAD R14, R0, UR4, R3 ;  /* 0x00000004000e7c24 */ /* 0x001fe2000f8e0203 */
[----:B------:R-:W-:-:S06]  /*00c0*/  CS2R R12, SR_CLOCKLO ;  /* 0x00000000000c7805 */ /* 0x000fcc0000015000 */
[----:B-1----:R-:W-:Y:S01]  /*00d0*/  LOP3.LUT R2, R12, 0xaad26b49, RZ, 0x3c, !PT ;  /* 0xaad26b490c027812 */ /* 0x002fe200078e3cff */
[----:B------:R-:W-:Y:S01]  /*00e0*/  BSSY.RECONVERGENT B0, `(.L_x_3) ;  /* 0x000025e000007945 */ /* 0x000fe20003800200 */
[----:B------:R-:W-:Y:S02]  /*00f0*/  LOP3.LUT R12, R13, 0xf7dcefdd, RZ, 0x3c, !PT ;  /* 0xf7dcefdd0d0c7812 */ /* 0x000fe400078e3cff */
[----:B------:R-:W-:Y:S01]  /*0100*/  ISETP.NE.AND P0, PT, R14, RZ, PT ;  /* 0x000000ff0e00720c */ /* 0x000fe20003f05270 */
[----:B------:R-:W-:Y:S02]  /*0110*/  IMAD R13, R2, 0x4182bed5, RZ ;  /* 0x4182bed5020d7824 */ /* 0x000fe400078e02ff */
[----:B------:R-:W-:Y:S02]  /*0120*/  IMAD R2, R12, -0x658354e5, RZ ;  /* 0x9a7cab1b0c027824 */ /* 0x000fe400078e02ff */
[C---:B------:R-:W-:Y:S01]  /*0130*/  VIADD R7, R13.reuse, 0x75bcd15 ;  /* 0x075bcd150d077836 */ /* 0x040fe20000000000 */
[C---:B------:R-:W-:Y:S01]  /*0140*/  LOP3.LUT R4, R13.reuse, 0x159a55e5, RZ, 0x3c, !PT ;  /* 0x159a55e50d047812 */ /* 0x040fe200078e3cff */
[C---:B------:R-:W-:Y:S01]  /*0150*/  VIADD R5, R2.reuse, 0x1f123bb5 ;  /* 0x1f123bb502057836 */ /* 0x040fe20000000000 */
[C---:B------:R-:W-:Y:S01]  /*0160*/  IADD3 R6, PT, PT, R13.reuse, 0x64f0c9, R2 ;  /* 0x0064f0c90d067810 */ /* 0x040fe20007ffe002 */
[----:B------:R-:W-:Y:S01]  /*0170*/  VIADD R3, R13, 0x583f19 ;  /* 0x00583f190d037836 */ /* 0x000fe20000000000 */
[----:B------:R-:W-:-:S02]  /*0180*/  LOP3.LUT R2, R2, 0x5491333, RZ, 0x3c, !PT ;  /* 0x0549133302027812 */ /* 0x000fc400078e3cff */
[----:B------:R0:W-:Y:S04]  /*0190*/  STL.64 [R1+0x8], R4 ;  /* 0x0000080401007387 */ /* 0x0001e80000100a00 */
[----:B------:R0:W-:Y:S04]  /*01a0*/  STL.64 [R1], R6 ;  /* 0x0000000601007387 */ /* 0x0001e80000100a00 */
[----:B------:R0:W-:Y:S01]  /*01b0*/  STL.64 [R1+0x10], R2 ;  /* 0x0000100201007387 */ /* 0x0001e20000100a00 */
[----:B---3--:R-:W-:Y:S05]  /*01c0*/  @!P0 BRA `(.L_x_4) ;  /* 0x00000024003c8947 */ /* 0x008fea0003800000 */
[----:B------:R-:W-:Y:S01]  /*01d0*/  SHF.R.S32.HI R15, RZ, 0x1f, R14 ;  /* 0x0000001fff0f7819 */ /* 0x000fe2000001140e */
[----:B0-----:R-:W-:-:S07]  /*01e0*/  IMAD.MOV.U32 R6, RZ, RZ, RZ ;  /* 0x000000ffff067224 */ /* 0x001fce00078e00ff */
.L_x_13:
[----:B------:R-:W-:Y:S01]  /*01f0*/  LOP3.LUT R21, R14, 0x3, RZ, 0xc0, !PT ;  /* 0x000000030e157812 */ /* 0x000fe200078ec0ff */
[----:B------:R-:W-:Y:S03]  /*0200*/  BSSY.RECONVERGENT B1, `(.L_x_5) ;  /* 0x0000245000017945 */ /* 0x000fe60003800200 */
[----:B------:R-:W-:-:S04]  /*0210*/  ISETP.NE.U32.AND P0, PT, R21, RZ, PT ;  /* 0x000000ff1500720c */ /* 0x000fc80003f05070 */
[----:B------:R-:W-:-:S13]  /*0220*/  ISETP.NE.AND.EX P0, PT, RZ, RZ, PT, P0 ;  /* 0x000000ffff00720c */ /* 0x000fda0003f05300 */
[----:B012---:R-:W-:Y:S05]  /*0230*/  @!P0 BRA `(.L_x_6) ;  /* 0x0000002400048947 */ /* 0x007fea0003800000 */
[----:B------:R-:W0:Y:S01]  /*0240*/  LDC.64 R8, c[0x4][RZ] ;  /* 0x01000000ff087b82 */ /* 0x000e220000000a00 */
[----:B------:R-:W-:Y:S01]  /*0250*/  IMAD.MOV.U32 R16, RZ, RZ, RZ ;  /* 0x000000ffff107224 */ /* 0x000fe200078e00ff */
[----:B------:R-:W-:Y:S02]  /*0260*/  CS2R R2, SRZ ;  /* 0x0000000000027805 */ /* 0x000fe4000001ff00 */
[----:B------:R-:W-:Y:S01]  /*0270*/  CS2R R4, SRZ ;  /* 0x0000000000047805 */ /* 0x000fe2000001ff00 */
[----:B------:R-:W-:Y:S02]  /*0280*/  IMAD.MOV.U32 R7, RZ, RZ, RZ ;  /* 0x000000ffff077224 */ /* 0x000fe400078e00ff */
[----:B0-----:R-:W-:-:S07]  /*0290*/  IMAD.WIDE.U32 R8, R6, 0xc80, R8 ;  /* 0x00000c8006087825 */ /* 0x001fce00078e0008 */
.L_x_8:
[----:B------:R-:W-:-:S06]  /*02a0*/  IMAD R17, R16, 0x4, R1 ;  /* 0x0000000410117824 */ /* 0x000fcc00078e0201 */
[----:B------:R-:W5:Y:S01]  /*02b0*/  LDL R17, [R17+0x4] ;  /* 0x0000040011117983 */ /* 0x000f620000100800 */
[----:B------:R-:W-:Y:S01]  /*02c0*/  IMAD.SHL.U32 R18, R16, 0x20, RZ ;  /* 0x0000002010127824 */ /* 0x000fe200078e00ff */
[----:B------:R-:W-:-:S06]  /*02d0*/  UMOV UR4, URZ ;  /* 0x000000ff00047c82 */ /* 0x000fcc0008000000 */
.L_x_7:
[----:B-----5:R-:W-:Y:S01]  /*02e0*/  SHF.R.U32.HI R24, RZ, UR4, R17 ;  /* 0x00000004ff187c19 */ /* 0x020fe20008011611 */
[----:B------:R-:W-:-:S03]  /*02f0*/  VIADD R10, R18, UR4 ;  /* 0x00000004120a7c36 */ /* 0x000fc60008000000 */
[----:B------:R-:W-:-:S04]  /*0300*/  LOP3.LUT R11, R24, 0x1, RZ, 0xc0, !PT ;  /* 0x00000001180b7812 */ /* 0x000fc800078ec0ff */
[----:B------:R-:W-:Y:S01]  /*0310*/  ISETP.NE.U32.AND P0, PT, R11, 0x1, PT ;  /* 0x000000010b00780c */ /* 0x000fe20003f05070 */
[----:B------:R-:W-:-:S03]  /*0320*/  IMAD R11, R10, 0x5, RZ ;  /* 0x000000050a0b7824 */ /* 0x000fc600078e02ff */
[----:B------:R-:W-:Y:S01]  /*0330*/  R2P PR, R24, 0x7e ;  /* 0x0000007e18007804 */ /* 0x000fe20000000000 */
[----:B------:R-:W-:-:S08]  /*0340*/  IMAD.WIDE.U32 R10, R11, 0x4, R8 ;  /* 0x000000040b0a7825 */ /* 0x000fd000078e0008 */
[----:B------:R-:W2:Y:S04]  /*0350*/  @!P0 LDG.E R22, desc[UR6][R10.64+0x10] ;  /* 0x000010060a168981 */ /* 0x000ea8000c1e1900 */
[----:B------:R-:W3:Y:S04]  /*0360*/  @P1 LDG.E R26, desc[UR6][R10.64+0x24] ;  /* 0x000024060a1a1981 */ /* 0x000ee8000c1e1900 */
[----:B------:R-:W4:Y:S04]  /*0370*/  @P2 LDG.E R28, desc[UR6][R10.64+0x38] ;  /* 0x000038060a1c2981 */ /* 0x000f28000c1e1900 */
[----:B------:R-:W4:Y:S04]  /*0380*/  @!P0 LDG.E R20, desc[UR6][R10.64] ;  /* 0x000000060a148981 */ /* 0x000f28000c1e1900 */
[----:B------:R-:W4:Y:S04]  /*0390*/  @P3 LDG.E R19, desc[UR6][R10.64+0x4c] ;  /* 0x00004c060a133981 */ /* 0x000f28000c1e1900 */
[----:B------:R-:W4:Y:S04]  /*03a0*/  @!P0 LDG.E R23, desc[UR6][R10.64+0xc] ;  /* 0x00000c060a178981 */ /* 0x000f28000c1e1900 */
[----:B------:R-:W4:Y:S01]  /*03b0*/  @P4 LDG.E R25, desc[UR6][R10.64+0x54] ;  /* 0x000054060a194981 */ /* 0x000f22000c1e1900 */
[----:B--2---:R-:W-:-:S03]  /*03c0*/  @!P0 LOP3.LUT R3, R3, R22, RZ, 0x3c, !PT ;  /* 0x0000001603038212 */ /* 0x004fc600078e3cff */
[----:B------:R-:W2:Y:S01]  /*03d0*/  @P4 LDG.E R22, desc[UR6][R10.64+0x60] ;  /* 0x000060060a164981 */ /* 0x000ea2000c1e1900 */
[----:B---3--:R-:W-:-:S03]  /*03e0*/  @P1 LOP3.LUT R3, R3, R26, RZ, 0x3c, !PT ;  /* 0x0000001a03031212 */ /* 0x008fc600078e3cff */
[----:B------:R-:W3:Y:S01]  /*03f0*/  @P5 LDG.E R26, desc[UR6][R10.64+0x74] ;  /* 0x000074060a1a5981 */ /* 0x000ee2000c1e1900 */
[----:B----4-:R-:W-:Y:S02]  /*0400*/  @P2 LOP3.LUT R3, R3, R28, RZ, 0x3c, !PT ;  /* 0x0000001c03032212 */ /* 0x010fe400078e3cff */
[----:B------:R-:W-:Y:S02]  /*0410*/  @!P0 LOP3.LUT R7, R7, R20, RZ, 0x3c, !PT ;  /* 0x0000001407078212 */ /* 0x000fe400078e3cff */
[----:B------:R-:W4:Y:S01]  /*0420*/  @!P0 LDG.E R20, desc[UR6][R10.64+0x8] ;  /* 0x000008060a148981 */ /* 0x000f22000c1e1900 */
[----:B------:R-:W-:-:S03]  /*0430*/  @P3 LOP3.LUT R3, R3, R19, RZ, 0x3c, !PT ;  /* 0x0000001303033212 */ /* 0x000fc600078e3cff */
[----:B------:R-:W3:Y:S01]  /*0440*/  @!P0 LDG.E R19, desc[UR6][R10.64+0x4] ;  /* 0x000004060a138981 */ /* 0x000ee2000c1e1900 */
[----:B------:R-:W-:-:S03]  /*0450*/  @!P0 LOP3.LUT R2, R2, R23, RZ, 0x3c, !PT ;  /* 0x0000001702028212 */ /* 0x000fc600078e3cff */
[----:B------:R-:W3:Y:S01]  /*0460*/  @P1 LDG.E R23, desc[UR6][R10.64+0x20] ;  /* 0x000020060a171981 */ /* 0x000ee2000c1e1900 */
[----:B--2---:R-:W-:-:S03]  /*0470*/  @P4 LOP3.LUT R3, R3, R22, RZ, 0x3c, !PT ;  /* 0x0000001603034212 */ /* 0x004fc600078e3cff */
[----:B------:R-:W2:Y:S01]  /*0480*/  @P1 LDG.E R22, desc[UR6][R10.64+0x1c] ;  /* 0x00001c060a161981 */ /* 0x000ea2000c1e1900 */
[----:B----4-:R-:W-:-:S03]  /*0490*/  @!P0 LOP3.LUT R5, R5, R20, RZ, 0x3c, !PT ;  /* 0x0000001405058212 */ /* 0x010fc600078e3cff */
[----:B------:R-:W4:Y:S01]  /*04a0*/  @P1 LDG.E R20, desc[UR6][R10.64+0x14] ;  /* 0x000014060a141981 */ /* 0x000f22000c1e1900 */
[----:B---3--:R-:W-:-:S03]  /*04b0*/  @!P0 LOP3.LUT R4, R4, R19, RZ, 0x3c, !PT ;  /* 0x0000001304048212 */ /* 0x008fc600078e3cff */
[----:B------:R-:W3:Y:S01]  /*04c0*/  @P1 LDG.E R19, desc[UR6][R10.64+0x18] ;  /* 0x000018060a131981 */ /* 0x000ee2000c1e1900 */
[----:B------:R-:W-:-:S03]  /*04d0*/  @P5 LOP3.LUT R3, R3, R26, RZ, 0x3c, !PT ;  /* 0x0000001a03035212 */ /* 0x000fc600078e3cff */
[----:B------:R-:W3:Y:S01]  /*04e0*/  @P6 LDG.E R26, desc[UR6][R10.64+0x88] ;  /* 0x000088060a1a6981 */ /* 0x000ee2000c1e1900 */
[----:B------:R-:W-:-:S03]  /*04f0*/  @P1 LOP3.LUT R2, R2, R23, RZ, 0x3c, !PT ;  /* 0x0000001702021212 */ /* 0x000fc600078e3cff */
[----:B------:R-:W3:Y:S01]  /*0500*/  @P2 LDG.E R23, desc[UR6][R10.64+0x34] ;  /* 0x000034060a172981 */ /* 0x000ee2000c1e1900 */
[----:B--2---:R-:W-:-:S03]  /*0510*/  @P1 LOP3.LUT R5, R5, R22, RZ, 0x3c, !PT ;  /* 0x0000001605051212 */ /* 0x004fc600078e3cff */
[----:B------:R-:W2:Y:S01]  /*0520*/  @P2 LDG.E R22, desc[UR6][R10.64+0x30] ;  /* 0x000030060a162981 */ /* 0x000ea2000c1e1900 */
[----:B----4-:R-:W-:-:S03]  /*0530*/  @P1 LOP3.LUT R7, R7, R20, RZ, 0x3c, !PT ;  /* 0x0000001407071212 */ /* 0x010fc600078e3cff */
[----:B------:R-:W4:Y:S01]  /*0540*/  @P2 LDG.E R20, desc[UR6][R10.64+0x28] ;  /* 0x000028060a142981 */ /* 0x000f22000c1e1900 */
[----:B---3--:R-:W-:-:S03]  /*0550*/  @P1 LOP3.LUT R4, R4, R19, RZ, 0x3c, !PT ;  /* 0x0000001304041212 */ /* 0x008fc600078e3cff */
        /* <DEDUP_REMOVED lines=21> */
[----:B------:R-:W-:Y:S02]  /*06b0*/  @P4 LOP3.LUT R4, R4, R25, RZ, 0x3c, !PT ;  /* 0x0000001904044212 */ /* 0x000fe400078e3cff */
[----:B------:R-:W-:Y:S01]  /*06c0*/  LOP3.LUT P0, RZ, R24, 0x80, RZ, 0xc0, !PT ;  /* 0x0000008018ff7812 */ /* 0x000fe2000780c0ff */
        /* <DEDUP_REMOVED lines=20> */
[----:B------:R-:W-:Y:S02]  /*0810*/  @P0 LOP3.LUT R3, R3, R26, RZ, 0x3c, !PT ;  /* 0x0000001a03030212 */ /* 0x000fe400078e3cff */
[----:B------:R-:W-:Y:S02]  /*0820*/  @P0 LOP3.LUT R2, R2, R23, RZ, 0x3c, !PT ;  /* 0x0000001702020212 */ /* 0x000fe400078e3cff */
[----:B--2---:R-:W-:Y:S02]  /*0830*/  @P0 LOP3.LUT R5, R5, R22, RZ, 0x3c, !PT ;  /* 0x0000001605050212 */ /* 0x004fe400078e3cff */
[----:B----4-:R-:W-:Y:S02]  /*0840*/  @P0 LOP3.LUT R7, R7, R20, RZ, 0x3c, !PT ;  /* 0x0000001407070212 */ /* 0x010fe400078e3cff */
[----:B---3--:R-:W-:-:S02]  /*0850*/  @P0 LOP3.LUT R4, R4, R19, RZ, 0x3c, !PT ;  /* 0x0000001304040212 */ /* 0x008fc400078e3cff */
[----:B------:R-:W-:-:S13]  /*0860*/  R2P PR, R24.B1, 0x7f ;  /* 0x0000007f18007804 */ /* 0x000fda0000001000 */
[----:B------:R-:W2:Y:S04]  /*0870*/  @P0 LDG.E R20, desc[UR6][R10.64+0xa0] ;  /* 0x0000a0060a140981 */ /* 0x000ea8000c1e1900 */
[----:B------:R-:W3:Y:S04]  /*0880*/  @P0 LDG.E R22, desc[UR6][R10.64+0xa8] ;  /* 0x0000a8060a160981 */ /* 0x000ee8000c1e1900 */
[----:B------:R-:W4:Y:S04]  /*0890*/  @P0 LDG.E R19, desc[UR6][R10.64+0xa4] ;  /* 0x0000a4060a130981 */ /* 0x000f28000c1e1900 */
[----:B------:R-:W4:Y:S04]  /*08a0*/  @P0 LDG.E R23, desc[UR6][R10.64+0xac] ;  /* 0x0000ac060a170981 */ /* 0x000f28000c1e1900 */
[----:B------:R-:W4:Y:S04]  /*08b0*/  @P1 LDG.E R26, desc[UR6][R10.64+0xbc] ;  /* 0x0000bc060a1a1981 */ /* 0x000f28000c1e1900 */
[----:B------:R-:W4:Y:S01]  /*08c0*/  @P1 LDG.E R25, desc[UR6][R10.64+0xb8] ;  /* 0x0000b8060a191981 */ /* 0x000f22000c1e1900 */
[----:B--2---:R-:W-:-:S03]  /*08d0*/  @P0 LOP3.LUT R7, R7, R20, RZ, 0x3c, !PT ;  /* 0x0000001407070212 */ /* 0x004fc600078e3cff */
[----:B------:R-:W2:Y:S01]  /*08e0*/  @P0 LDG.E R20, desc[UR6][R10.64+0xb0] ;  /* 0x0000b0060a140981 */ /* 0x000ea2000c1e1900 */
[----:B---3--:R-:W-:-:S03]  /*08f0*/  @P0 LOP3.LUT R5, R5, R22, RZ, 0x3c, !PT ;  /* 0x0000001605050212 */ /* 0x008fc600078e3cff */
[----:B------:R-:W3:Y:S01]  /*0900*/  @P1 LDG.E R22, desc[UR6][R10.64+0xb4] ;  /* 0x0000b4060a161981 */ /* 0x000ee2000c1e1900 */
[----:B----4-:R-:W-:-:S03]  /*0910*/  @P0 LOP3.LUT R4, R4, R19, RZ, 0x3c, !PT ;  /* 0x0000001304040212 */ /* 0x010fc600078e3cff */
[----:B------:R-:W4:Y:S01]  /*0920*/  @P1 LDG.E R19, desc[UR6][R10.64+0xc0] ;  /* 0x0000c0060a131981 */ /* 0x000f22000c1e1900 */
[----:B------:R-:W-:-:S03]  /*0930*/  @P0 LOP3.LUT R2, R2, R23, RZ, 0x3c, !PT ;  /* 0x0000001702020212 */ /* 0x000fc600078e3cff */
[----:B------:R-:W4:Y:S01]  /*0940*/  @P2 LDG.E R23, desc[UR6][R10.64+0xcc] ;  /* 0x0000cc060a172981 */ /* 0x000f22000c1e1900 */
[----:B------:R-:W-:-:S03]  /*0950*/  @P1 LOP3.LUT R5, R5, R26, RZ, 0x3c, !PT ;  /* 0x0000001a05051212 */ /* 0x000fc600078e3cff */
[----:B------:R-:W4:Y:S01]  /*0960*/  @P2 LDG.E R26, desc[UR6][R10.64+0xd0] ;  /* 0x0000d0060a1a2981 */ /* 0x000f22000c1e1900 */
[----:B--2---:R-:W-:Y:S02]  /*0970*/  @P0 LOP3.LUT R3, R3, R20, RZ, 0x3c, !PT ;  /* 0x0000001403030212 */ /* 0x004fe400078e3cff */
[----:B------:R-:W-:Y:S01]  /*0980*/  LOP3.LUT P0, RZ, R24, 0x8000, RZ, 0xc0, !PT ;  /* 0x0000800018ff7812 */ /* 0x000fe2000780c0ff */
[----:B------:R-:W2:Y:S01]  /*0990*/  @P2 LDG.E R20, desc[UR6][R10.64+0xd8] ;  /* 0x0000d8060a142981 */ /* 0x000ea2000c1e1900 */
[----:B---3--:R-:W-:-:S03]  /*09a0*/  @P1 LOP3.LUT R7, R7, R22, RZ, 0x3c, !PT ;  /* 0x0000001607071212 */ /* 0x008fc600078e3cff */
[----:B------:R-:W3:Y:S04]  /*09b0*/  @P1 LDG.E R22, desc[UR6][R10.64+0xc4] ;  /* 0x0000c4060a161981 */ /* 0x000ee8000c1e1900 */
[----:B------:R-:W2:Y:S01]  /*09c0*/  @P2 LDG.E R24, desc[UR6][R10.64+0xc8] ;  /* 0x0000c8060a182981 */ /* 0x000ea2000c1e1900 */
[----:B------:R-:W-:Y:S02]  /*09d0*/  @P1 LOP3.LUT R4, R4, R25, RZ, 0x3c, !PT ;  /* 0x0000001904041212 */ /* 0x000fe400078e3cff */
[----:B----4-:R-:W-:Y:S01]  /*09e0*/  @P1 LOP3.LUT R2, R2, R19, RZ, 0x3c, !PT ;  /* 0x0000001302021212 */ /* 0x010fe200078e3cff */
[----:B------:R-:W4:Y:S01]  /*09f0*/  @P2 LDG.E R25, desc[UR6][R10.64+0xd4] ;  /* 0x0000d4060a192981 */ /* 0x000f22000c1e1900 */
[----:B------:R-:W-:-:S03]  /*0a00*/  @P2 LOP3.LUT R4, R4, R23, RZ, 0x3c, !PT ;  /* 0x0000001704042212 */ /* 0x000fc600078e3cff */
[----:B------:R-:W4:Y:S01]  /*0a10*/  @P3 LDG.E R19, desc[UR6][R10.64+0xe0] ;  /* 0x0000e0060a133981 */ /* 0x000f22000c1e1900 */
[----:B------:R-:W-:-:S03]  /*0a20*/  @P2 LOP3.LUT R5, R5, R26, RZ, 0x3c, !PT ;  /* 0x0000001a05052212 */ /* 0x000fc600078e3cff */
[----:B------:R-:W4:Y:S04]  /*0a30*/  @P3 LDG.E R23, desc[UR6][R10.64+0xe8] ;  /* 0x0000e8060a173981 */ /* 0x000f28000c1e1900 */
[----:B------:R-:W4:Y:S01]  /*0a40*/  @P3 LDG.E R26, desc[UR6][R10.64+0xec] ;  /* 0x0000ec060a1a3981 */ /* 0x000f22000c1e1900 */
[----:B---3--:R-:W-:-:S03]  /*0a50*/  @P1 LOP3.LUT R3, R3, R22, RZ, 0x3c, !PT ;  /* 0x0000001603031212 */ /* 0x008fc600078e3cff */
[----:B------:R-:W3:Y:S01]  /*0a60*/  @P3 LDG.E R22, desc[UR6][R10.64+0xdc] ;  /* 0x0000dc060a163981 */ /* 0x000ee2000c1e1900 */
[----:B--2---:R-:W-:-:S03]  /*0a70*/  @P2 LOP3.LUT R7, R7, R24, RZ, 0x3c, !PT ;  /* 0x0000001807072212 */ /* 0x004fc600078e3cff */
[----:B------:R-:W2:Y:S01]  /*0a80*/  @P3 LDG.E R24, desc[UR6][R10.64+0xe4] ;  /* 0x0000e4060a183981 */ /* 0x000ea2000c1e1900 */
[----:B------:R-:W-:Y:S02]  /*0a90*/  @P2 LOP3.LUT R3, R3, R20, RZ, 0x3c, !PT ;  /* 0x0000001403032212 */ /* 0x000fe400078e3cff */
[----:B----4-:R-:W-:Y:S01]  /*0aa0*/  @P2 LOP3.LUT R2, R2, R25, RZ, 0x3c, !PT ;  /* 0x0000001902022212 */ /* 0x010fe200078e3cff */
[----:B------:R-:W4:Y:S01]  /*0ab0*/  @P4 LDG.E R20, desc[UR6][R10.64+0xf0] ;  /* 0x0000f0060a144981 */ /* 0x000f22000c1e1900 */
[----:B------:R-:W-:-:S03]  /*0ac0*/  @P3 LOP3.LUT R4, R4, R19, RZ, 0x3c, !PT ;  /* 0x0000001304043212 */ /* 0x000fc600078e3cff */
        /* <DEDUP_REMOVED lines=10> */
[----:B----4-:R-:W-:-:S03]  /*0b70*/  @P4 LOP3.LUT R7, R7, R20, RZ, 0x3c, !PT ;  /* 0x0000001407074212 */ /* 0x010fc600078e3cff */
[----:B------:R-:W4:Y:S01]  /*0b80*/  @P5 LDG.E R20, desc[UR6][R10.64+0x10c] ;  /* 0x00010c060a145981 */ /* 0x000f22000c1e1900 */
[----:B------:R-:W-:-:S03]  /*0b90*/  @P4 LOP3.LUT R4, R4, R19, RZ, 0x3c, !PT ;  /* 0x0000001304044212 */ /* 0x000fc600078e3cff */
[----:B------:R-:W4:Y:S01]  /*0ba0*/  @P5 LDG.E R19, desc[UR6][R10.64+0x110] ;  /* 0x000110060a135981 */ /* 0x000f22000c1e1900 */
[----:B------:R-:W-:-:S03]  /*0bb0*/  @P4 LOP3.LUT R2, R2, R23, RZ, 0x3c, !PT ;  /* 0x0000001702024212 */ /* 0x000fc600078e3cff */
[----:B------:R-:W4:Y:S01]  /*0bc0*/  @P6 LDG.E R23, desc[UR6][R10.64+0x11c] ;  /* 0x00011c060a176981 */ /* 0x000f22000c1e1900 */
[----:B------:R-:W-:-:S03]  /*0bd0*/  @P5 LOP3.LUT R7, R7, R26, RZ, 0x3c, !PT ;  /* 0x0000001a07075212 */ /* 0x000fc600078e3cff */
        /* <DEDUP_REMOVED lines=9> */
[----:B------:R-:W4:Y:S04]  /*0c70*/  @P6 LDG.E R19, desc[UR6][R10.64+0x124] ;  /* 0x000124060a136981 */ /* 0x000f28000c1e1900 */
[----:B------:R-:W4:Y:S01]  /*0c80*/  @P6 LDG.E R20, desc[UR6][R10.64+0x128] ;  /* 0x000128060a146981 */ /* 0x000f22000c1e1900 */
[----:B------:R-:W-:Y:S02]  /*0c90*/  @P6 LOP3.LUT R4, R4, R23, RZ, 0x3c, !PT ;  /* 0x0000001704046212 */ /* 0x000fe400078e3cff */
[----:B------:R-:W-:Y:S01]  /*0ca0*/  @P6 LOP3.LUT R5, R5, R26, RZ, 0x3c, !PT ;  /* 0x0000001a05056212 */ /* 0x000fe200078e3cff */
[----:B------:R-:W4:Y:S04]  /*0cb0*/  @P0 LDG.E R23, desc[UR6][R10.64+0x130] ;  /* 0x000130060a170981 */ /* 0x000f28000c1e1900 */
[----:B------:R-:W4:Y:S01]  /*0cc0*/  @P0 LDG.E R26, desc[UR6][R10.64+0x13c] ;  /* 0x00013c060a1a0981 */ /* 0x000f22000c1e1900 */
[----:B---3--:R-:W-:-:S03]  /*0cd0*/  @P5 LOP3.LUT R3, R3, R22, RZ, 0x3c, !PT ;  /* 0x0000001603035212 */ /* 0x008fc600078e3cff */
[----:B------:R-:W3:Y:S01]  /*0ce0*/  @P0 LDG.E R22, desc[UR6][R10.64+0x12c] ;  /* 0x00012c060a160981 */ /* 0x000ee2000c1e1900 */
[----:B--2---:R-:W-:-:S03]  /*0cf0*/  @P6 LOP3.LUT R7, R7, R24, RZ, 0x3c, !PT ;  /* 0x0000001807076212 */ /* 0x004fc600078e3cff */
[----:B------:R-:W2:Y:S01]  /*0d00*/  @P0 LDG.E R24, desc[UR6][R10.64+0x134] ;  /* 0x000134060a180981 */ /* 0x000ea2000c1e1900 */
[----:B------:R-:W-:-:S04]  /*0d10*/  UIADD3 UR4, UPT, UPT, UR4, 0x10, URZ ;  /* 0x0000001004047890 */ /* 0x000fc8000fffe0ff */
[----:B------:R-:W-:Y:S01]  /*0d20*/  UISETP.NE.AND UP0, UPT, UR4, 0x20, UPT ;  /* 0x000000200400788c */ /* 0x000fe2000bf05270 */
[----:B----4-:R-:W-:Y:S02]  /*0d30*/  @P6 LOP3.LUT R2, R2, R19, RZ, 0x3c, !PT ;  /* 0x0000001302026212 */ /* 0x010fe400078e3cff */
[----:B------:R-:W-:Y:S02]  /*0d40*/  @P6 LOP3.LUT R3, R3, R20, RZ, 0x3c, !PT ;  /* 0x0000001403036212 */ /* 0x000fe400078e3cff */
[----:B------:R-:W-:Y:S02]  /*0d50*/  @P0 LOP3.LUT R2, R2, R25, RZ, 0x3c, !PT ;  /* 0x0000001902020212 */ /* 0x000fe400078e3cff */
[----:B------:R-:W-:Y:S02]  /*0d60*/  @P0 LOP3.LUT R4, R4, R23, RZ, 0x3c, !PT ;  /* 0x0000001704040212 */ /* 0x000fe400078e3cff */
[----:B------:R-:W-:Y:S02]  /*0d70*/  @P0 LOP3.LUT R3, R3, R26, RZ, 0x3c, !PT ;  /* 0x0000001a03030212 */ /* 0x000fe400078e3cff */
[----:B---3--:R-:W-:-:S02]  /*0d80*/  @P0 LOP3.LUT R7, R7, R22, RZ, 0x3c, !PT ;  /* 0x0000001607070212 */ /* 0x008fc400078e3cff */
[----:B--2---:R-:W-:Y:S01]  /*0d90*/  @P0 LOP3.LUT R5, R5, R24, RZ, 0x3c, !PT ;  /* 0x0000001805050212 */ /* 0x004fe200078e3cff */
[----:B------:R-:W-:Y:S06]  /*0da0*/  BRA.U UP0, `(.L_x_7) ;  /* 0xfffffff5004c7547 */ /* 0x000fec000b83ffff */
[----:B------:R-:W-:-:S05]  /*0db0*/  VIADD R16, R16, 0x1 ;  /* 0x0000000110107836 */ /* 0x000fca0000000000 */
[----:B------:R-:W-:-:S13]  /*0dc0*/  ISETP.NE.AND P0, PT, R16, 0x5, PT ;  /* 0x000000051000780c */ /* 0x000fda0003f05270 */
[----:B------:R-:W-:Y:S05]  /*0dd0*/  @P0 BRA `(.L_x_8) ;  /* 0xfffffff400300947 */ /* 0x000fea000383ffff */
[----:B------:R0:W-:Y:S01]  /*0de0*/  STL [R1+0x4], R7 ;  /* 0x0000040701007387 */ /* 0x0001e20000100800 */
[----:B------:R-:W-:-:S03]  /*0df0*/  ISETP.NE.U32.AND P0, PT, R21, 0x1, PT ;  /* 0x000000011500780c */ /* 0x000fc60003f05070 */
[----:B------:R0:W-:Y:S01]  /*0e00*/  STL.64 [R1+0x8], R4 ;  /* 0x0000080401007387 */ /* 0x0001e20000100a00 */
[----:B------:R-:W-:-:S03]  /*0e10*/  ISETP.NE.AND.EX P0, PT, RZ, RZ, PT, P0 ;  /* 0x000000ffff00720c */ /* 0x000fc60003f05300 */
[----:B------:R0:W-:Y:S10]  /*0e20*/  STL.64 [R1+0x10], R2 ;  /* 0x0000100201007387 */ /* 0x0001f40000100a00 */
[----:B------:R-:W-:Y:S05]  /*0e30*/  @!P0 BRA `(.L_x_6) ;  /* 0x0000001800048947 */ /* 0x000fea0003800000 */
[----:B------:R-:W-:Y:S01]  /*0e40*/  UMOV UR4, URZ ;  /* 0x000000ff00047c82 */ /* 0x000fe20008000000 */
[----:B------:R-:W-:Y:S01]  /*0e50*/  UMOV UR5, URZ ;  /* 0x000000ff00057c82 */ /* 0x000fe20008000000 */
[----:B------:R-:W-:Y:S02]  /*0e60*/  IMAD.MOV.U32 R16, RZ, RZ, RZ ;  /* 0x000000ffff107224 */ /* 0x000fe400078e00ff */
[----:B0-----:R-:W-:Y:S02]  /*0e70*/  IMAD.MOV.U32 R7, RZ, RZ, RZ ;  /* 0x000000ffff077224 */ /* 0x001fe400078e00ff */
[----:B------:R-:W-:Y:S02]  /*0e80*/  IMAD.U32 R3, RZ, RZ, UR4 ;  /* 0x00000004ff037e24 */ /* 0x000fe4000f8e00ff */
[----:B------:R-:W-:Y:S02]  /*0e90*/  IMAD.U32 R2, RZ, RZ, UR5 ;  /* 0x00000005ff027e24 */ /* 0x000fe4000f8e00ff */
[----:B------:R-:W-:-:S02]  /*0ea0*/  IMAD.U32 R5, RZ, RZ, UR4 ;  /* 0x00000004ff057e24 */ /* 0x000fc4000f8e00ff */
[----:B------:R-:W-:-:S07]  /*0eb0*/  IMAD.U32 R4, RZ, RZ, UR5 ;  /* 0x00000005ff047e24 */ /* 0x000fce000f8e00ff */
.L_x_10:
[----:B------:R-:W-:-:S06]  /*0ec0*/  IMAD R17, R16, 0x4, R1 ;  /* 0x0000000410117824 */ /* 0x000fcc00078e0201 */
[----:B------:R-:W5:Y:S01]  /*0ed0*/  LDL R17, [R17+0x4] ;  /* 0x0000040011117983 */ /* 0x000f620000100800 */
[----:B------:R-:W-:Y:S01]  /*0ee0*/  IMAD.SHL.U32 R18, R16, 0x20, RZ ;  /* 0x0000002010127824 */ /* 0x000fe200078e00ff */
[----:B------:R-:W-:-:S06]  /*0ef0*/  UMOV UR4, URZ ;  /* 0x000000ff00047c82 */ /* 0x000fcc0008000000 */
.L_x_9:
        /* <DEDUP_REMOVED lines=181> */
[----:B------:R-:W-:Y:S05]  /*1a50*/  @P0 BRA `(.L_x_6) ;  /* 0x0000000800fc0947 */ /* 0x000fea0003800000 */
[----:B------:R-:W-:Y:S01]  /*1a60*/  UMOV UR4, URZ ;  /* 0x000000ff00047c82 */ /* 0x000fe20008000000 */
[----:B------:R-:W-:Y:S01]  /*1a70*/  UMOV UR5, URZ ;  /* 0x000000ff00057c82 */ /* 0x000fe20008000000 */
[----:B------:R-:W-:Y:S02]  /*1a80*/  IMAD.MOV.U32 R16, RZ, RZ, RZ ;  /* 0x000000ffff107224 */ /* 0x000fe400078e00ff */
[----:B-1----:R-:W-:Y:S02]  /*1a90*/  IMAD.MOV.U32 R7, RZ, RZ, RZ ;  /* 0x000000ffff077224 */ /* 0x002fe400078e00ff */
[----:B------:R-:W-:Y:S02]  /*1aa0*/  IMAD.U32 R3, RZ, RZ, UR4 ;  /* 0x00000004ff037e24 */ /* 0x000fe4000f8e00ff */
[----:B------:R-:W-:Y:S02]  /*1ab0*/  IMAD.U32 R2, RZ, RZ, UR5 ;  /* 0x00000005ff027e24 */ /* 0x000fe4000f8e00ff */
[----:B------:R-:W-:-:S02]  /*1ac0*/  IMAD.U32 R5, RZ, RZ, UR4 ;  /* 0x00000004ff057e24 */ /* 0x000fc4000f8e00ff */
[----:B------:R-:W-:-:S07]  /*1ad0*/  IMAD.U32 R4, RZ, RZ, UR5 ;  /* 0x00000005ff047e24 */ /* 0x000fce000f8e00ff */
.L_x_12:
[----:B------:R-:W-:-:S06]  /*1ae0*/  IMAD R17, R16, 0x4, R1 ;  /* 0x0000000410117824 */ /* 0x000fcc00078e0201 */
[----:B------:R-:W5:Y:S01]  /*1af0*/  LDL R17, [R17+0x4] ;  /* 0x0000040011117983 */ /* 0x000f620000100800 */
[----:B------:R-:W-:Y:S01]  /*1b00*/  IMAD.SHL.U32 R18, R16, 0x20, RZ ;  /* 0x0000002010127824 */ /* 0x000fe200078e00ff */
[----:B------:R-:W-:-:S06]  /*1b10*/  UMOV UR4, URZ ;  /* 0x000000ff00047c82 */ /* 0x000fcc0008000000 */
.L_x_11:
        /* <DEDUP_REMOVED lines=10> */
[----:B------:R-:W4:Y:S04]  /*1bc0*/  @P3 LDG.E R26, desc[UR6][R10.64+0x4c] ;  /* 0x00004c060a1a3981 */ /* 0x000f28000c1e1900 */
[----:B------:R-:W4:Y:S04]  /*1bd0*/  @!P0 LDG.E R19, desc[UR6][R10.64+0x4] ;  /* 0x000004060a138981 */ /* 0x000f28000c1e1900 */
[----:B------:R-:W4:Y:S04]  /*1be0*/  @!P0 LDG.E R21, desc[UR6][R10.64+0xc] ;  /* 0x00000c060a158981 */ /* 0x000f28000c1e1900 */
[----:B------:R-:W4:Y:S01]  /*1bf0*/  @P3 LDG.E R25, desc[UR6][R10.64+0x40] ;  /* 0x000040060a193981 */ /* 0x000f22000c1e1900 */
[----:B--2---:R-:W-:-:S03]  /*1c00*/  @!P0 LOP3.LUT R3, R3, R20, RZ, 0x3c, !PT ;  /* 0x0000001403038212 */ /* 0x004fc600078e3cff */
[----:B------:R-:W2:Y:S01]  /*1c10*/  @!P0 LDG.E R20, desc[UR6][R10.64] ;  /* 0x000000060a148981 */ /* 0x000ea2000c1e1900 */
[----:B---3--:R-:W-:-:S03]  /*1c20*/  @P1 LOP3.LUT R3, R3, R22, RZ, 0x3c, !PT ;  /* 0x0000001603031212 */ /* 0x008fc600078e3cff */
[----:B------:R-:W3:Y:S01]  /*1c30*/  @!P0 LDG.E R22, desc[UR6][R10.64+0x8] ;  /* 0x000008060a168981 */ /* 0x000ee2000c1e1900 */
[----:B----4-:R-:W-:-:S03]  /*1c40*/  @P2 LOP3.LUT R3, R3, R24, RZ, 0x3c, !PT ;  /* 0x0000001803032212 */ /* 0x010fc600078e3cff */
[----:B------:R-:W4:Y:S01]  /*1c50*/  @P4 LDG.E R24, desc[UR6][R10.64+0x60] ;  /* 0x000060060a184981 */ /* 0x000f22000c1e1900 */
[----:B------:R-:W-:-:S03]  /*1c60*/  @P3 LOP3.LUT R3, R3, R26, RZ, 0x3c, !PT ;  /* 0x0000001a03033212 */ /* 0x000fc600078e3cff */
[----:B------:R-:W4:Y:S01]  /*1c70*/  @P5 LDG.E R26, desc[UR6][R10.64+0x74] ;  /* 0x000074060a1a5981 */ /* 0x000f22000c1e1900 */
[----:B------:R-:W-:-:S03]  /*1c80*/  @!P0 LOP3.LUT R4, R4, R19, RZ, 0x3c, !PT ;  /* 0x0000001304048212 */ /* 0x000fc600078e3cff */
[----:B------:R-:W4:Y:S01]  /*1c90*/  @P1 LDG.E R19, desc[UR6][R10.64+0x18] ;  /* 0x000018060a131981 */ /* 0x000f22000c1e1900 */
[----:B------:R-:W-:-:S03]  /*1ca0*/  @!P0 LOP3.LUT R2, R2, R21, RZ, 0x3c, !PT ;  /* 0x0000001502028212 */ /* 0x000fc600078e3cff */
[----:B------:R-:W4:Y:S01]  /*1cb0*/  @P1 LDG.E R21, desc[UR6][R10.64+0x20] ;  /* 0x000020060a151981 */ /* 0x000f22000c1e1900 */
[----:B--2---:R-:W-:-:S03]  /*1cc0*/  @!P0 LOP3.LUT R7, R7, R20, RZ, 0x3c, !PT ;  /* 0x0000001407078212 */ /* 0x004fc600078e3cff */
[----:B------:R-:W2:Y:S01]  /*1cd0*/  @P1 LDG.E R20, desc[UR6][R10.64+0x14] ;  /* 0x000014060a141981 */ /* 0x000ea2000c1e1900 */
[----:B---3--:R-:W-:-:S03]  /*1ce0*/  @!P0 LOP3.LUT R5, R5, R22, RZ, 0x3c, !PT ;  /* 0x0000001605058212 */ /* 0x008fc600078e3cff */
[----:B------:R-:W3:Y:S01]  /*1cf0*/  @P1 LDG.E R22, desc[UR6][R10.64+0x1c] ;  /* 0x00001c060a161981 */ /* 0x000ee2000c1e1900 */
[----:B----4-:R-:W-:-:S03]  /*1d00*/  @P4 LOP3.LUT R3, R3, R24, RZ, 0x3c, !PT ;  /* 0x0000001803034212 */ /* 0x010fc600078e3cff */
[----:B------:R-:W4:Y:S01]  /*1d10*/  @P2 LDG.E R24, desc[UR6][R10.64+0x28] ;  /* 0x000028060a182981 */ /* 0x000f22000c1e1900 */
[----:B------:R-:W-:-:S03]  /*1d20*/  @P1 LOP3.LUT R4, R4, R19, RZ, 0x3c, !PT ;  /* 0x0000001304041212 */ /* 0x000fc600078e3cff */
[----:B------:R-:W4:Y:S01]  /*1d30*/  @P2 LDG.E R19, desc[UR6][R10.64+0x2c] ;  /* 0x00002c060a132981 */ /* 0x000f22000c1e1900 */
[----:B------:R-:W-:-:S03]  /*1d40*/  @P1 LOP3.LUT R2, R2, R21, RZ, 0x3c, !PT ;  /* 0x0000001502021212 */ /* 0x000fc600078e3cff */
        /* <DEDUP_REMOVED lines=9> */
[----:B------:R-:W-:Y:S02]  /*1de0*/  @P2 LOP3.LUT R2, R2, R21, RZ, 0x3c, !PT ;  /* 0x0000001502022212 */ /* 0x000fe400078e3cff */
[----:B------:R-:W-:Y:S01]  /*1df0*/  @P3 LOP3.LUT R4, R4, R25, RZ, 0x3c, !PT ;  /* 0x0000001904043212 */ /* 0x000fe200078e3cff */
        /* <DEDUP_REMOVED lines=20> */
[----:B------:R-:W-:Y:S02]  /*1f40*/  LOP3.LUT P0, RZ, R23, 0x80, RZ, 0xc0, !PT ;  /* 0x0000008017ff7812 */ /* 0x000fe4000780c0ff */
[----:B------:R-:W-:Y:S02]  /*1f50*/  @P5 LOP3.LUT R3, R3, R26, RZ, 0x3c, !PT ;  /* 0x0000001a03035212 */ /* 0x000fe400078e3cff */
[----:B------:R-:W4:Y:S01]  /*1f60*/  @P6 LDG.E R26, desc[UR6][R10.64+0x88] ;  /* 0x000088060a1a6981 */ /* 0x000f22000c1e1900 */
[----:B------:R-:W-:-:S03]  /*1f70*/  @P5 LOP3.LUT R4, R4, R19, RZ, 0x3c, !PT ;  /* 0x0000001304045212 */ /* 0x000fc600078e3cff */
[----:B------:R-:W4:Y:S01]  /*1f80*/  @P6 LDG.E R19, desc[UR6][R10.64+0x84] ;  /* 0x000084060a136981 */ /* 0x000f22000c1e1900 */
[----:B------:R-:W-:-:S04]  /*1f90*/  @P5 LOP3.LUT R2, R2, R21, RZ, 0x3c, !PT ;  /* 0x0000001502025212 */ /* 0x000fc800078e3cff */
        /* <DEDUP_REMOVED lines=9> */
[----:B------:R-:W-:Y:S02]  /*2030*/  @P6 LOP3.LUT R3, R3, R26, RZ, 0x3c, !PT ;  /* 0x0000001a03036212 */ /* 0x000fe400078e3cff */
[----:B------:R-:W-:Y:S02]  /*2040*/  @P6 LOP3.LUT R2, R2, R19, RZ, 0x3c, !PT ;  /* 0x0000001302026212 */ /* 0x000fe400078e3cff */
[----:B------:R-:W-:Y:S02]  /*2050*/  @P0 LOP3.LUT R4, R4, R21, RZ, 0x3c, !PT ;  /* 0x0000001504040212 */ /* 0x000fe400078e3cff */
[----:B------:R-:W-:Y:S02]  /*2060*/  @P0 LOP3.LUT R2, R2, R25, RZ, 0x3c, !PT ;  /* 0x0000001902020212 */ /* 0x000fe400078e3cff */
[----:B--2---:R-:W-:Y:S02]  /*2070*/  @P0 LOP3.LUT R7, R7, R20, RZ, 0x3c, !PT ;  /* 0x0000001407070212 */ /* 0x004fe400078e3cff */
[----:B---3--:R-:W-:-:S02]  /*2080*/  @P0 LOP3.LUT R5, R5, R22, RZ, 0x3c, !PT ;  /* 0x0000001605050212 */ /* 0x008fc400078e3cff */
[----:B----4-:R-:W-:Y:S02]  /*2090*/  @P0 LOP3.LUT R3, R3, R24, RZ, 0x3c, !PT ;  /* 0x0000001803030212 */ /* 0x010fe400078e3cff */
[----:B------:R-:W-:-:S13]  /*20a0*/  R2P PR, R23.B1, 0x7f ;  /* 0x0000007f17007804 */ /* 0x000fda0000001000 */
[----:B------:R-:W2:Y:S04]  /*20b0*/  @P0 LDG.E R22, desc[UR6][R10.64+0xa0] ;  /* 0x0000a0060a160981 */ /* 0x000ea8000c1e1900 */
[----:B------:R-:W3:Y:S04]  /*20c0*/  @P0 LDG.E R19, desc[UR6][R10.64+0xa4] ;  /* 0x0000a4060a130981 */ /* 0x000ee8000c1e1900 */
[----:B------:R-:W4:Y:S04]  /*20d0*/  @P0 LDG.E R21, desc[UR6][R10.64+0xac] ;  /* 0x0000ac060a150981 */ /* 0x000f28000c1e1900 */
        /* <DEDUP_REMOVED lines=14> */
[----:B------:R-:W-:Y:S02]  /*21c0*/  LOP3.LUT P0, RZ, R23, 0x8000, RZ, 0xc0, !PT ;  /* 0x0000800017ff7812 */ /* 0x000fe4000780c0ff */
        /* <DEDUP_REMOVED lines=22> */
[----:B------:R-:W-:Y:S01]  /*2330*/  @P2 LOP3.LUT R3, R3, R24, RZ, 0x3c, !PT ;  /* 0x0000001803032212 */ /* 0x000fe200078e3cff */
[----:B------:R-:W4:Y:S04]  /*2340*/  @P4 LDG.E R23, desc[UR6][R10.64+0xfc] ;  /* 0x0000fc060a174981 */ /* 0x000f28000c1e1900 */
        /* <DEDUP_REMOVED lines=12> */
[----:B------:R-:W3:Y:S01]  /*2410*/  @P5 LDG.E R23, desc[UR6][R10.64+0x110] ;  /* 0x000110060a175981 */ /* 0x000ee2000c1e1900 */
[----:B------:R-:W-:-:S03]  /*2420*/  @P4 LOP3.LUT R7, R7, R24, RZ, 0x3c, !PT ;  /* 0x0000001807074212 */ /* 0x000fc600078e3cff */
[----:B------:R-:W3:Y:S01]  /*2430*/  @P5 LDG.E R24, desc[UR6][R10.64+0x10c] ;  /* 0x00010c060a185981 */ /* 0x000ee2000c1e1900 */
[----:B------:R-:W-:-:S03]  /*2440*/  @P4 LOP3.LUT R3, R3, R20, RZ, 0x3c, !PT ;  /* 0x0000001403034212 */ /* 0x000fc600078e3cff */
[----:B------:R-:W3:Y:S01]  /*2450*/  @P6 LDG.E R20, desc[UR6][R10.64+0x120] ;  /* 0x000120060a146981 */ /* 0x000ee2000c1e1900 */
[----:B------:R-:W-:-:S03]  /*2460*/  @P5 LOP3.LUT R3, R3, R26, RZ, 0x3c, !PT ;  /* 0x0000001a03035212 */ /* 0x000fc600078e3cff */
[----:B------:R-:W3:Y:S01]  /*2470*/  @P0 LDG.E R26, desc[UR6][R10.64+0x134] ;  /* 0x000134060a1a0981 */ /* 0x000ee2000c1e1900 */
[----:B--2---:R-:W-:-:S03]  /*2480*/  @P5 LOP3.LUT R7, R7, R22, RZ, 0x3c, !PT ;  /* 0x0000001607075212 */ /* 0x004fc600078e3cff */
[----:B------:R-:W2:Y:S01]  /*2490*/  @P6 LDG.E R22, desc[UR6][R10.64+0x128] ;  /* 0x000128060a166981 */ /* 0x000ea2000c1e1900 */
[----:B------:R-:W-:-:S03]  /*24a0*/  @P6 LOP3.LUT R7, R7, R28, RZ, 0x3c, !PT ;  /* 0x0000001c07076212 */ /* 0x000fc600078e3cff */
[----:B------:R-:W2:Y:S01]  /*24b0*/  @P0 LDG.E R28, desc[UR6][R10.64+0x13c] ;  /* 0x00013c060a1c0981 */ /* 0x000ea2000c1e1900 */
[----:B----4-:R-:W-:-:S03]  /*24c0*/  @P5 LOP3.LUT R4, R4, R21, RZ, 0x3c, !PT ;  /* 0x0000001504045212 */ /* 0x010fc600078e3cff */
[----:B------:R-:W4:Y:S01]  /*24d0*/  @P6 LDG.E R21, desc[UR6][R10.64+0x124] ;  /* 0x000124060a156981 */ /* 0x000f22000c1e1900 */
[----:B---3--:R-:W-:Y:S02]  /*24e0*/  @P5 LOP3.LUT R2, R2, R23, RZ, 0x3c, !PT ;  /* 0x0000001702025212 */ /* 0x008fe400078e3cff */
[----:B------:R-:W-:Y:S01]  /*24f0*/  @P6 LOP3.LUT R4, R4, R19, RZ, 0x3c, !PT ;  /* 0x0000001304046212 */ /* 0x000fe200078e3cff */
[----:B------:R-:W3:Y:S01]  /*2500*/  @P0 LDG.E R23, desc[UR6][R10.64+0x138] ;  /* 0x000138060a170981 */ /* 0x000ee2000c1e1900 */
[----:B------:R-:W-:-:S03]  /*2510*/  @P5 LOP3.LUT R5, R5, R24, RZ, 0x3c, !PT ;  /* 0x0000001805055212 */ /* 0x000fc600078e3cff */
[----:B------:R-:W3:Y:S04]  /*2520*/  @P0 LDG.E R24, desc[UR6][R10.64+0x12c] ;  /* 0x00012c060a180981 */ /* 0x000ee8000c1e1900 */
[----:B------:R-:W3:Y:S01]  /*2530*/  @P0 LDG.E R19, desc[UR6][R10.64+0x130] ;  /* 0x000130060a130981 */ /* 0x000ee2000c1e1900 */
[----:B------:R-:W-:-:S04]  /*2540*/  UIADD3 UR4, UPT, UPT, UR4, 0x10, URZ ;  /* 0x0000001004047890 */ /* 0x000fc8000fffe0ff */
[----:B------:R-:W-:Y:S01]  /*2550*/  UISETP.NE.AND UP0, UPT, UR4, 0x20, UPT ;  /* 0x000000200400788c */ /* 0x000fe2000bf05270 */
[----:B------:R-:W-:-:S04]  /*2560*/  @P6 LOP3.LUT R5, R5, R20, RZ, 0x3c, !PT ;  /* 0x0000001405056212 */ /* 0x000fc800078e3cff */
[----:B------:R-:W-:Y:S02]  /*2570*/  @P0 LOP3.LUT R5, R5, R26, RZ, 0x3c, !PT ;  /* 0x0000001a05050212 */ /* 0x000fe400078e3cff */
[----:B--2---:R-:W-:-:S04]  /*2580*/  @P6 LOP3.LUT R3, R3, R22, RZ, 0x3c, !PT ;  /* 0x0000001603036212 */ /* 0x004fc800078e3cff */
[----:B------:R-:W-:Y:S02]  /*2590*/  @P0 LOP3.LUT R3, R3, R28, RZ, 0x3c, !PT ;  /* 0x0000001c03030212 */ /* 0x000fe400078e3cff */
[----:B----4-:R-:W-:-:S04]  /*25a0*/  @P6 LOP3.LUT R2, R2, R21, RZ, 0x3c, !PT ;  /* 0x0000001502026212 */ /* 0x010fc800078e3cff */
[----:B---3--:R-:W-:Y:S02]  /*25b0*/  @P0 LOP3.LUT R2, R2, R23, RZ, 0x3c, !PT ;  /* 0x0000001702020212 */ /* 0x008fe400078e3cff */
[----:B------:R-:W-:Y:S02]  /*25c0*/  @P0 LOP3.LUT R7, R7, R24, RZ, 0x3c, !PT ;  /* 0x0000001807070212 */ /* 0x000fe400078e3cff */
[----:B------:R-:W-:Y:S01]  /*25d0*/  @P0 LOP3.LUT R4, R4, R19, RZ, 0x3c, !PT ;  /* 0x0000001304040212 */ /* 0x000fe200078e3cff */
[----:B------:R-:W-:Y:S06]  /*25e0*/  BRA.U UP0, `(.L_x_11) ;  /* 0xfffffff5004c7547 */ /* 0x000fec000b83ffff */
[----:B------:R-:W-:-:S05]  /*25f0*/  VIADD R16, R16, 0x1 ;  /* 0x0000000110107836 */ /* 0x000fca0000000000 */
[----:B------:R-:W-:-:S13]  /*2600*/  ISETP.NE.AND P0, PT, R16, 0x5, PT ;  /* 0x000000051000780c */ /* 0x000fda0003f05270 */
[----:B------:R-:W-:Y:S05]  /*2610*/  @P0 BRA `(.L_x_12) ;  /* 0xfffffff400300947 */ /* 0x000fea000383ffff */
[----:B------:R2:W-:Y:S04]  /*2620*/  STL [R1+0x4], R7 ;  /* 0x0000040701007387 */ /* 0x0005e80000100800 */
[----:B------:R2:W-:Y:S04]  /*2630*/  STL.64 [R1+0x8], R4 ;  /* 0x0000080401007387 */ /* 0x0005e80000100a00 */
[----:B------:R2:W-:Y:S02]  /*2640*/  STL.64 [R1+0x10], R2 ;  /* 0x0000100201007387 */ /* 0x0005e40000100a00 */
.L_x_6:
[----:B------:R-:W-:Y:S05]  /*2650*/  BSYNC.RECONVERGENT B1 ;  /* 0x0000000000017941 */ /* 0x000fea0003800200 */
.L_x_5:
[----:B------:R-:W-:Y:S01]  /*2660*/  ISETP.GT.U32.AND P0, PT, R14, 0x3, PT ;  /* 0x000000030e00780c */ /* 0x000fe20003f04070 */
[----:B------:R-:W-:Y:S01]  /*2670*/  VIADD R6, R6, 0x1 ;  /* 0x0000000106067836 */ /* 0x000fe20000000000 */
[--C-:B------:R-:W-:Y:S02]  /*2680*/  SHF.R.U64 R14, R14, 0x2, R15.reuse ;  /* 0x000000020e0e7819 */ /* 0x100fe4000000120f */
[----:B------:R-:W-:Y:S02]  /*2690*/  ISETP.GT.U32.AND.EX P0, PT, R15, RZ, PT, P0 ;  /* 0x000000ff0f00720c */ /* 0x000fe40003f04100 */
[----:B------:R-:W-:-:S11]  /*26a0*/  SHF.R.U32.HI R15, RZ, 0x2, R15 ;  /* 0x00000002ff0f7819 */ /* 0x000fd6000001160f */
[----:B------:R-:W-:Y:S05]  /*26b0*/  @P0 BRA `(.L_x_13) ;  /* 0xffffffd800cc0947 */ /* 0x000fea000383ffff */
.L_x_4:
[----:B------:R-:W-:Y:S05]  /*26c0*/  BSYNC.RECONVERGENT B0 ;  /* 0x0000000000007941 */ /* 0x000fea0003800200 */
.L_x_3:
[----:B0-----:R-:W-:Y:S01]  /*26d0*/  SHF.R.U32.HI R6, RZ, 0x2, R7 ;  /* 0x00000002ff067819 */ /* 0x001fe20000011607 */
[----:B------:R-:W0:Y:S01]  /*26e0*/  S2R R19, SR_TID.X ;  /* 0x0000000000137919 */ /* 0x000e220000002100 */
[----:B------:R-:W-:Y:S01]  /*26f0*/  SHF.R.U32.HI R9, RZ, 0x2, R4 ;  /* 0x00000002ff097819 */ /* 0x000fe20000011604 */
[----:B------:R-:W3:Y:S01]  /*2700*/  S2UR UR5, SR_CgaCtaId ;  /* 0x00000000000579c3 */ /* 0x000ee20000008800 */
[----:B------:R-:W-:Y:S01]  /*2710*/  LOP3.LUT R6, R6, R7, RZ, 0x3c, !PT ;  /* 0x0000000706067212 */ /* 0x000fe200078e3cff */
[----:B-12---:R-:W-:Y:S01]  /*2720*/  IMAD.SHL.U32 R7, R3, 0x10, RZ ;  /* 0x0000001003077824 */ /* 0x006fe200078e00ff */
[----:B------:R-:W-:Y:S01]  /*2730*/  LOP3.LUT R9, R9, R4, RZ, 0x3c, !PT ;  /* 0x0000000409097212 */ /* 0x000fe200078e3cff */
[----:B------:R-:W-:Y:S01]  /*2740*/  IMAD R13, R12, -0x658354e5, R13 ;  /* 0x9a7cab1b0c0d7824 */ /* 0x000fe200078e020d */
[----:B------:R-:W-:Y:S01]  /*2750*/  UMOV UR4, 0x400 ;  /* 0x0000040000047882 */ /* 0x000fe20000000000 */
[----:B------:R-:W-:Y:S02]  /*2760*/  IMAD.SHL.U32 R8, R6, 0x2, RZ ;  /* 0x0000000206087824 */ /* 0x000fe400078e00ff */
[----:B------:R-:W-:-:S03]  /*2770*/  VIADD R11, R13, 0x7b0fdd ;  /* 0x007b0fdd0d0b7836 */ /* 0x000fc60000000000 */
[----:B------:R-:W-:Y:S01]  /*2780*/  LOP3.LUT R8, R6, R8, R7, 0x96, !PT ;  /* 0x0000000806087212 */ /* 0x000fe200078e9607 */
[----:B------:R-:W-:-:S03]  /*2790*/  IMAD.SHL.U32 R7, R9, 0x2, RZ ;  /* 0x0000000209077824 */ /* 0x000fc600078e00ff */
[----:B------:R-:W-:Y:S02]  /*27a0*/  LOP3.LUT R4, R8, R3, RZ, 0x3c, !PT ;  /* 0x0000000308047212 */ /* 0x000fe400078e3cff */
[----:B------:R-:W-:-:S03]  /*27b0*/  SHF.R.U32.HI R8, RZ, 0x2, R5 ;  /* 0x00000002ff087819 */ /* 0x000fc60000011605 */
[----:B------:R-:W-:Y:S01]  /*27c0*/  IMAD.SHL.U32 R6, R4, 0x10, RZ ;  /* 0x0000001004067824 */ /* 0x000fe200078e00ff */
[----:B------:R-:W-:Y:S01]  /*27d0*/  LOP3.LUT R8, R8, R5, RZ, 0x3c, !PT ;  /* 0x0000000508087212 */ /* 0x000fe200078e3cff */
[----:B---3--:R-:W-:-:S03]  /*27e0*/  ULEA UR4, UR5, UR4, 0x18 ;  /* 0x0000000405047291 */ /* 0x008fc6000f8ec0ff */
[----:B------:R-:W-:Y:S01]  /*27f0*/  LOP3.LUT R7, R9, R7, R6, 0x96, !PT ;  /* 0x0000000709077212 */ /* 0x000fe200078e9606 */
[----:B------:R-:W-:Y:S01]  /*2800*/  IMAD.SHL.U32 R6, R8, 0x2, RZ ;  /* 0x0000000208067824 */ /* 0x000fe200078e00ff */
[----:B------:R-:W-:Y:S02]  /*2810*/  SHF.R.U32.HI R9, RZ, 0x2, R2 ;  /* 0x00000002ff097819 */ /* 0x000fe40000011602 */
[----:B------:R-:W-:Y:S02]  /*2820*/  LOP3.LUT R5, R7, R4, RZ, 0x3c, !PT ;  /* 0x0000000407057212 */ /* 0x000fe400078e3cff */
[----:B------:R-:W-:-:S03]  /*2830*/  LOP3.LUT R9, R9, R2, RZ, 0x3c, !PT ;  /* 0x0000000209097212 */ /* 0x000fc600078e3cff */
[----:B------:R-:W-:-:S05]  /*2840*/  IMAD.SHL.U32 R7, R5, 0x10, RZ ;  /* 0x0000001005077824 */ /* 0x000fca00078e00ff */
[----:B------:R-:W-:Y:S02]  /*2850*/  LOP3.LUT R6, R8, R6, R7, 0x96, !PT ;  /* 0x0000000608067212 */ /* 0x000fe400078e9607 */
[----:B------:R-:W-:Y:S02]  /*2860*/  IADD3 R7, PT, PT, R11, -0xb0f8a, R5 ;  /* 0xfff4f0760b077810 */ /* 0x000fe40007ffe005 */
[----:B------:R-:W-:Y:S01]  /*2870*/  LOP3.LUT R16, R6, R5, RZ, 0x3c, !PT ;  /* 0x0000000506107212 */ /* 0x000fe200078e3cff */
[----:B------:R-:W-:-:S04]  /*2880*/  IMAD.SHL.U32 R6, R9, 0x2, RZ ;  /* 0x0000000209067824 */ /* 0x000fc800078e00ff */
[----:B------:R-:W-:-:S05]  /*2890*/  IMAD.SHL.U32 R2, R16, 0x10, RZ ;  /* 0x0000001010027824 */ /* 0x000fca00078e00ff */
[----:B------:R-:W-:Y:S01]  /*28a0*/  LOP3.LUT R17, R9, R6, R2, 0x96, !PT ;  /* 0x0000000609117212 */ /* 0x000fe200078e9602 */
[----:B------:R-:W-:Y:S01]  /*28b0*/  IMAD.MOV.U32 R6, RZ, RZ, 0x2f800000 ;  /* 0x2f800000ff067424 */ /* 0x000fe200078e00ff */
[----:B------:R-:W-:Y:S02]  /*28c0*/  IADD3 R2, PT, PT, R11, -0x10974f, R4 ;  /* 0xffef68b10b027810 */ /* 0x000fe40007ffe004 */
[----:B------:R-:W-:Y:S02]  /*28d0*/  LOP3.LUT R12, R17, R16, RZ, 0x3c, !PT ;  /* 0x00000010110c7212 */ /* 0x000fe400078e3cff */
[----:B------:R-:W-:Y:S02]  /*28e0*/  I2FP.F32.U32 R9, R7 ;  /* 0x0000000700097245 */ /* 0x000fe40000201000 */
[----:B0-----:R-:W-:Y:S01]  /*28f0*/  LEA R7, R19, UR4, 0x3 ;  /* 0x0000000413077c11 */ /* 0x001fe2000f8e18ff */
[----:B------:R-:W-:Y:S01]  /*2900*/  IMAD.IADD R10, R11, 0x1, R12 ;  /* 0x000000010b0a7824 */ /* 0x000fe200078e020c */
[----:B------:R-:W-:Y:S01]  /*2910*/  I2FP.F32.U32 R15, R2 ;  /* 0x00000002000f7245 */ /* 0x000fe20000201000 */
[----:B------:R-:W-:Y:S01]  /*2920*/  FFMA R2, R9, R6, 1.1641532182693481445e-10 ;  /* 0x2f00000009027423 */ /* 0x000fe20000000006 */
[----:B------:R-:W-:Y:S01]  /*2930*/  IADD3 R11, PT, PT, R11, -0x587c5, R16 ;  /* 0xfffa783b0b0b7810 */ /* 0x000fe20007ffe010 */
[----:B------:R-:W0:Y:S01]  /*2940*/  LDS.64 R8, [R7] ;  /* 0x0000000007087984 */ /* 0x000e220000000a00 */
[----:B------:R-:W-:Y:S01]  /*2950*/  I2FP.F32.U32 R17, R10 ;  /* 0x0000000a00117245 */ /* 0x000fe20000201000 */
[----:B------:R-:W-:Y:S01]  /*2960*/  FFMA R15, R15, R6, 1.1641532182693481445e-10 ;  /* 0x2f0000000f0f7423 */ /* 0x000fe20000000006 */
[----:B------:R-:W-:Y:S01]  /*2970*/  FMUL R2, R2, R2 ;  /* 0x0000000202027220 */ /* 0x000fe20000400000 */
[----:B------:R-:W-:Y:S01]  /*2980*/  I2FP.F32.U32 R11, R11 ;  /* 0x0000000b000b7245 */ /* 0x000fe20000201000 */
[----:B------:R-:W-:Y:S01]  /*2990*/  UMOV UR4, 0x2 ;  /* 0x0000000200047882 */ /* 0x000fe20000000000 */
[----:B------:R-:W-:Y:S01]  /*29a0*/  FFMA R17, R17, R6, 1.1641532182693481445e-10 ;  /* 0x2f00000011117423 */ /* 0x000fe20000000006 */
[----:B------:R-:W-:-:S02]  /*29b0*/  FFMA R15, R15, R15, R2 ;  /* 0x0000000f0f0f7223 */ /* 0x000fc40000000002 */
[----:B------:R-:W-:Y:S01]  /*29c0*/  FFMA R11, R11, R6, 1.1641532182693481445e-10 ;  /* 0x2f0000000b0b7423 */ /* 0x000fe20000000006 */
[----:B------:R-:W-:-:S03]  /*29d0*/  FMUL R2, R17, R17 ;  /* 0x0000001111027220 */ /* 0x000fc60000400000 */
[----:B------:R-:W1:Y:S01]  /*29e0*/  F2I.TRUNC.NTZ R15, R15 ;  /* 0x0000000f000f7305 */ /* 0x000e62000020f100 */
[----:B------:R-:W-:-:S07]  /*29f0*/  FFMA R10, R11, R11, R2 ;  /* 0x0000000b0b0a7223 */ /* 0x000fce0000000002 */
[----:B------:R-:W2:Y:S01]  /*2a00*/  F2I.TRUNC.NTZ R10, R10 ;  /* 0x0000000a000a7305 */ /* 0x000ea2000020f100 */
[----:B-1----:R-:W-:Y:S02]  /*2a10*/  IADD3 R11, PT, PT, -R15, 0x1, RZ ;  /* 0x000000010f0b7810 */ /* 0x002fe40007ffe1ff */
[----:B--2---:R-:W-:-:S04]  /*2a20*/  IADD3 R14, PT, PT, -R10, 0x1, RZ ;  /* 0x000000010a0e7810 */ /* 0x004fc80007ffe1ff */
[----:B0-----:R-:W-:Y:S01]  /*2a30*/  IADD3 R2, P0, P1, R14, R8, R11 ;  /* 0x000000080e027210 */ /* 0x001fe2000791e00b */
[----:B------:R-:W-:Y:S01]  /*2a40*/  IMAD.MOV.U32 R8, RZ, RZ, R3 ;  /* 0x000000ffff087224 */ /* 0x000fe200078e0003 */
[----:B------:R-:W-:Y:S01]  /*2a50*/  SHF.R.S32.HI R11, RZ, 0x1f, R11 ;  /* 0x0000001fff0b7819 */ /* 0x000fe2000001140b */
[----:B------:R-:W-:Y:S01]  /*2a60*/  VIADD R3, R13, 0x912ef1 ;  /* 0x00912ef10d037836 */ /* 0x000fe20000000000 */
[----:B------:R-:W-:-:S04]  /*2a70*/  SHF.R.S32.HI R14, RZ, 0x1f, R14 ;  /* 0x0000001fff0e7819 */ /* 0x000fc8000001140e */
[----:B------:R-:W-:-:S07]  /*2a80*/  IADD3.X R9, PT, PT, R14, R9, R11, P0, P1 ;  /* 0x000000090e097210 */ /* 0x000fce00007e240b */
.L_x_14:
[----:B------:R-:W-:Y:S01]  /*2a90*/  SHF.R.U32.HI R11, RZ, 0x2, R8 ;  /* 0x00000002ff0b7819 */ /* 0x000fe20000011608 */
[----:B------:R-:W-:Y:S01]  /*2aa0*/  UIADD3 UR4, UPT, UPT, UR4, 0xa, URZ ;  /* 0x0000000a04047890 */ /* 0x000fe2000fffe0ff */
[----:B------:R-:W-:Y:S02]  /*2ab0*/  SHF.R.U32.HI R13, RZ, 0x2, R4 ;  /* 0x00000002ff0d7819 */ /* 0x000fe40000011604 */
[----:B------:R-:W-:Y:S01]  /*2ac0*/  LOP3.LUT R11, R11, R8, RZ, 0x3c, !PT ;  /* 0x000000080b0b7212 */ /* 0x000fe200078e3cff */
[----:B------:R-:W-:Y:S01]  /*2ad0*/  IMAD.SHL.U32 R8, R12, 0x10, RZ ;  /* 0x000000100c087824 */ /* 0x000fe200078e00ff */
[----:B------:R-:W-:Y:S01]  /*2ae0*/  LOP3.LUT R13, R13, R4, RZ, 0x3c, !PT ;  /* 0x000000040d0d7212 */ /* 0x000fe200078e3cff */
[----:B------:R-:W-:Y:S01]  /*2af0*/  UISETP.NE.AND UP0, UPT, UR4, 0x1312, UPT ;  /* 0x000013120400788c */ /* 0x000fe2000bf05270 */
[----:B------:R-:W-:Y:S01]  /*2b00*/  SHF.R.U32.HI R14, RZ, 0x2, R5 ;  /* 0x00000002ff0e7819 */ /* 0x000fe20000011605 */
[----:B------:R-:W-:-:S03]  /*2b10*/  IMAD.SHL.U32 R10, R11, 0x2, RZ ;  /* 0x000000020b0a7824 */ /* 0x000fc600078e00ff */
[----:B------:R-:W-:Y:S02]  /*2b20*/  LOP3.LUT R14, R14, R5, RZ, 0x3c, !PT ;  /* 0x000000050e0e7212 */ /* 0x000fe400078e3cff */
[----:B------:R-:W-:Y:S01]  /*2b30*/  LOP3.LUT R11, R11, R10, R8, 0x96, !PT ;  /* 0x0000000a0b0b7212 */ /* 0x000fe200078e9608 */
[----:B------:R-:W-:-:S03]  /*2b40*/  IMAD.SHL.U32 R8, R13, 0x2, RZ ;  /* 0x000000020d087824 */ /* 0x000fc600078e00ff */
[----:B------:R-:W-:Y:S02]  /*2b50*/  LOP3.LUT R10, R11, R12, RZ, 0x3c, !PT ;  /* 0x0000000c0b0a7212 */ /* 0x000fe400078e3cff */
[----:B------:R-:W-:-:S03]  /*2b60*/  SHF.R.U32.HI R11, RZ, 0x2, R16 ;  /* 0x00000002ff0b7819 */ /* 0x000fc60000011610 */
[----:B------:R-:W-:Y:S01]  /*2b70*/  IMAD.SHL.U32 R4, R10, 0x10, RZ ;  /* 0x000000100a047824 */ /* 0x000fe200078e00ff */
[----:B------:R-:W-:-:S04]  /*2b80*/  LOP3.LUT R11, R11, R16, RZ, 0x3c, !PT ;  /* 0x000000100b0b7212 */ /* 0x000fc800078e3cff */
[----:B------:R-:W-:Y:S01]  /*2b90*/  LOP3.LUT R13, R13, R8, R4, 0x96, !PT ;  /* 0x000000080d0d7212 */ /* 0x000fe200078e9604 */
[----:B------:R-:W-:-:S03]  /*2ba0*/  IMAD.SHL.U32 R4, R14, 0x2, RZ ;  /* 0x000000020e047824 */ /* 0x000fc600078e00ff */
[----:B------:R-:W-:Y:S02]  /*2bb0*/  LOP3.LUT R22, R13, R10, RZ, 0x3c, !PT ;  /* 0x0000000a0d167212 */ /* 0x000fe400078e3cff */
[----:B------:R-:W-:-:S03]  /*2bc0*/  SHF.R.U32.HI R13, RZ, 0x2, R12 ;  /* 0x00000002ff0d7819 */ /* 0x000fc6000001160c */
[----:B------:R-:W-:Y:S01]  /*2bd0*/  IMAD.SHL.U32 R5, R22, 0x10, RZ ;  /* 0x0000001016057824 */ /* 0x000fe200078e00ff */
[----:B------:R-:W-:-:S04]  /*2be0*/  LOP3.LUT R13, R13, R12, RZ, 0x3c, !PT ;  /* 0x0000000c0d0d7212 */ /* 0x000fc800078e3cff */
[----:B------:R-:W-:-:S04]  /*2bf0*/  LOP3.LUT R5, R14, R4, R5, 0x96, !PT ;  /* 0x000000040e057212 */ /* 0x000fc800078e9605 */
[----:B------:R-:W-:Y:S01]  /*2c00*/  LOP3.LUT R14, R5, R22, RZ, 0x3c, !PT ;  /* 0x00000016050e7212 */ /* 0x000fe200078e3cff */
[----:B------:R-:W-:-:S04]  /*2c10*/  IMAD.SHL.U32 R5, R11, 0x2, RZ ;  /* 0x000000020b057824 */ /* 0x000fc800078e00ff */
[----:B------:R-:W-:-:S05]  /*2c20*/  IMAD.SHL.U32 R4, R14, 0x10, RZ ;  /* 0x000000100e047824 */ /* 0x000fca00078e00ff */
[----:B------:R-:W-:Y:S02]  /*2c30*/  LOP3.LUT R5, R11, R5, R4, 0x96, !PT ;  /* 0x000000050b057212 */ /* 0x000fe400078e9604 */
[--C-:B------:R-:W-:Y:S02]  /*2c40*/  SHF.R.U32.HI R11, RZ, 0x2, R10.reuse ;  /* 0x00000002ff0b7819 */ /* 0x100fe4000001160a */
[----:B------:R-:W-:Y:S01]  /*2c50*/  LOP3.LUT R12, R5, R14, RZ, 0x3c, !PT ;  /* 0x0000000e050c7212 */ /* 0x000fe200078e3cff */
[----:B------:R-:W-:Y:S01]  /*2c60*/  IMAD.SHL.U32 R5, R13, 0x2, RZ ;  /* 0x000000020d057824 */ /* 0x000fe200078e00ff */
[----:B------:R-:W-:Y:S02]  /*2c70*/  LOP3.LUT R11, R11, R10, RZ, 0x3c, !PT ;  /* 0x0000000a0b0b7212 */ /* 0x000fe400078e3cff */
[----:B------:R-:W-:Y:S01]  /*2c80*/  IADD3 R10, PT, PT, R3, -0x10974f, R10 ;  /* 0xffef68b1030a7810 */ /* 0x000fe20007ffe00a */
[----:B------:R-:W-:-:S05]  /*2c90*/  IMAD.SHL.U32 R4, R12, 0x10, RZ ;  /* 0x000000100c047824 */ /* 0x000fca00078e00ff */
[----:B------:R-:W-:Y:S02]  /*2ca0*/  LOP3.LUT R5, R13, R5, R4, 0x96, !PT ;  /* 0x000000050d057212 */ /* 0x000fe400078e9604 */
[--C-:B------:R-:W-:Y:S02]  /*2cb0*/  SHF.R.U32.HI R13, RZ, 0x2, R22.reuse ;  /* 0x00000002ff0d7819 */ /* 0x100fe40000011616 */
[----:B------:R-:W-:Y:S01]  /*2cc0*/  LOP3.LUT R20, R5, R12, RZ, 0x3c, !PT ;  /* 0x0000000c05147212 */ /* 0x000fe200078e3cff */
[----:B------:R-:W-:Y:S01]  /*2cd0*/  IMAD.SHL.U32 R5, R11, 0x2, RZ ;  /* 0x000000020b057824 */ /* 0x000fe200078e00ff */
[----:B------:R-:W-:Y:S02]  /*2ce0*/  LOP3.LUT R13, R13, R22, RZ, 0x3c, !PT ;  /* 0x000000160d0d7212 */ /* 0x000fe400078e3cff */
[----:B------:R-:W-:Y:S01]  /*2cf0*/  IADD3 R22, PT, PT, R3, -0xb0f8a, R22 ;  /* 0xfff4f07603167810 */ /* 0x000fe20007ffe016 */
[----:B------:R-:W-:-:S03]  /*2d00*/  IMAD.SHL.U32 R4, R20, 0x10, RZ ;  /* 0x0000001014047824 */ /* 0x000fc600078e00ff */
[----:B------:R-:W-:Y:S02]  /*2d10*/  I2FP.F32.U32 R21, R22 ;  /* 0x0000001600157245 */ /* 0x000fe40000201000 */
[----:B------:R-:W-:Y:S02]  /*2d20*/  LOP3.LUT R5, R11, R5, R4, 0x96, !PT ;  /* 0x000000050b057212 */ /* 0x000fe400078e9604 */
[----:B------:R-:W-:Y:S01]  /*2d30*/  SHF.R.U32.HI R11, RZ, 0x2, R14 ;  /* 0x00000002ff0b7819 */ /* 0x000fe2000001160e */
[----:B------:R-:W-:Y:S01]  /*2d40*/  FFMA R21, R21, R6, 1.1641532182693481445e-10 ;  /* 0x2f00000015157423 */ /* 0x000fe20000000006 */
[----:B------:R-:W-:Y:S01]  /*2d50*/  LOP3.LUT R18, R5, R20, RZ, 0x3c, !PT ;  /* 0x0000001405127212 */ /* 0x000fe200078e3cff */
[----:B------:R-:W-:Y:S01]  /*2d60*/  IMAD.SHL.U32 R5, R13, 0x2, RZ ;  /* 0x000000020d057824 */ /* 0x000fe200078e00ff */
[----:B------:R-:W-:-:S03]  /*2d70*/  LOP3.LUT R11, R11, R14, RZ, 0x3c, !PT ;  /* 0x0000000e0b0b7212 */ /* 0x000fc600078e3cff */
[----:B------:R-:W-:-:S05]  /*2d80*/  IMAD.SHL.U32 R4, R18, 0x10, RZ ;  /* 0x0000001012047824 */ /* 0x000fca00078e00ff */
[----:B------:R-:W-:Y:S02]  /*2d90*/  LOP3.LUT R5, R13, R5, R4, 0x96, !PT ;  /* 0x000000050d057212 */ /* 0x000fe400078e9604 */
[----:B------:R-:W-:Y:S02]  /*2da0*/  SHF.R.U32.HI R13, RZ, 0x2, R12 ;  /* 0x00000002ff0d7819 */ /* 0x000fe4000001160c */
        /* <DEDUP_REMOVED lines=8> */
[----:B------:R-:W-:Y:S02]  /*2e30*/  LOP3.LUT R11, R11, R20, RZ, 0x3c, !PT ;  /* 0x000000140b0b7212 */ /* 0x000fe400078e3cff */
[----:B------:R-:W-:Y:S01]  /*2e40*/  SHF.R.U32.HI R15, RZ, 0x2, R4 ;  /* 0x00000002ff0f7819 */ /* 0x000fe20000011604 */
[----:B------:R-:W-:-:S05]  /*2e50*/  IMAD.SHL.U32 R16, R4, 0x10, RZ ;  /* 0x0000001004107824 */ /* 0x000fca00078e00ff */
[----:B------:R-:W-:Y:S02]  /*2e60*/  LOP3.LUT R5, R13, R5, R16, 0x96, !PT ;  /* 0x000000050d057212 */ /* 0x000fe400078e9610 */
[----:B------:R-:W-:Y:S02]  /*2e70*/  SHF.R.U32.HI R13, RZ, 0x2, R18 ;  /* 0x00000002ff0d7819 */ /* 0x000fe40000011612 */
[----:B------:R-:W-:Y:S01]  /*2e80*/  LOP3.LUT R17, R5, R4, RZ, 0x3c, !PT ;  /* 0x0000000405117212 */ /* 0x000fe200078e3cff */
[----:B------:R-:W-:Y:S01]  /*2e90*/  IMAD.SHL.U32 R5, R11, 0x2, RZ ;  /* 0x000000020b057824 */ /* 0x000fe200078e00ff */
[----:B------:R-:W-:Y:S02]  /*2ea0*/  LOP3.LUT R13, R13, R18, RZ, 0x3c, !PT ;  /* 0x000000120d0d7212 */ /* 0x000fe400078e3cff */
[----:B------:R-:W-:Y:S01]  /*2eb0*/  SHF.R.U32.HI R26, RZ, 0x2, R17 ;  /* 0x00000002ff1a7819 */ /* 0x000fe20000011611 */
[----:B------:R-:W-:-:S03]  /*2ec0*/  IMAD.SHL.U32 R16, R17, 0x10, RZ ;  /* 0x0000001011107824 */ /* 0x000fc600078e00ff */
[----:B------:R-:W-:Y:S02]  /*2ed0*/  LOP3.LUT R26, R26, R17, RZ, 0x3c, !PT ;  /* 0x000000111a1a7212 */ /* 0x000fe400078e3cff */
[----:B------:R-:W-:Y:S01]  /*2ee0*/  LOP3.LUT R16, R11, R5, R16, 0x96, !PT ;  /* 0x000000050b107212 */ /* 0x000fe200078e9610 */
[----:B------:R-:W-:Y:S01]  /*2ef0*/  IMAD.SHL.U32 R5, R13, 0x2, RZ ;  /* 0x000000020d057824 */ /* 0x000fe200078e00ff */
[----:B------:R-:W-:Y:S01]  /*2f00*/  SHF.R.U32.HI R11, RZ, 0x2, R8 ;  /* 0x00000002ff0b7819 */ /* 0x000fe20000011608 */
[----:B------:R-:W-:Y:S01]  /*2f10*/  IMAD.SHL.U32 R22, R26, 0x2, RZ ;  /* 0x000000021a167824 */ /* 0x000fe200078e00ff */
[----:B------:R-:W-:Y:S02]  /*2f20*/  LOP3.LUT R16, R16, R17, RZ, 0x3c, !PT ;  /* 0x0000001110107212 */ /* 0x000fe400078e3cff */
[----:B------:R-:W-:-:S03]  /*2f30*/  LOP3.LUT R11, R11, R8, RZ, 0x3c, !PT ;  /* 0x000000080b0b7212 */ /* 0x000fc600078e3cff */
[----:B------:R-:W-:-:S05]  /*2f40*/  IMAD.SHL.U32 R24, R16, 0x10, RZ ;  /* 0x0000001010187824 */ /* 0x000fca00078e00ff */
[----:B------:R-:W-:Y:S01]  /*2f50*/  LOP3.LUT R5, R13, R5, R24, 0x96, !PT ;  /* 0x000000050d057212 */ /* 0x000fe200078e9618 */
[----:B------:R-:W-:-:S03]  /*2f60*/  IMAD.SHL.U32 R13, R11, 0x2, RZ ;  /* 0x000000020b0d7824 */ /* 0x000fc600078e00ff */
[----:B------:R-:W-:-:S05]  /*2f70*/  LOP3.LUT R5, R5, R16, RZ, 0x3c, !PT ;  /* 0x0000001005057212 */ /* 0x000fca00078e3cff */
[----:B------:R-:W-:-:S05]  /*2f80*/  IMAD.SHL.U32 R24, R5, 0x10, RZ ;  /* 0x0000001005187824 */ /* 0x000fca00078e00ff */
[----:B------:R-:W-:Y:S02]  /*2f90*/  LOP3.LUT R24, R11, R13, R24, 0x96, !PT ;  /* 0x0000000d0b187212 */ /* 0x000fe400078e9618 */
[----:B------:R-:W-:Y:S02]  /*2fa0*/  LOP3.LUT R11, R15, R4, RZ, 0x3c, !PT ;  /* 0x000000040f0b7212 */ /* 0x000fe400078e3cff */
[----:B------:R-:W-:-:S03]  /*2fb0*/  LOP3.LUT R15, R24, R5, RZ, 0x3c, !PT ;  /* 0x00000005180f7212 */ /* 0x000fc600078e3cff */
[----:B------:R-:W-:Y:S02]  /*2fc0*/  IMAD.SHL.U32 R13, R11, 0x2, RZ ;  /* 0x000000020b0d7824 */ /* 0x000fe400078e00ff */
[----:B------:R-:W-:-:S05]  /*2fd0*/  IMAD.SHL.U32 R24, R15, 0x10, RZ ;  /* 0x000000100f187824 */ /* 0x000fca00078e00ff */
[----:B------:R-:W-:Y:S02]  /*2fe0*/  LOP3.LUT R24, R11, R13, R24, 0x96, !PT ;  /* 0x0000000d0b187212 */ /* 0x000fe400078e9618 */
[----:B------:R-:W-:Y:S02]  /*2ff0*/  I2FP.F32.U32 R11, R10 ;  /* 0x0000000a000b7245 */ /* 0x000fe40000201000 */
[----:B------:R-:W-:Y:S02]  /*3000*/  LOP3.LUT R13, R24, R15, RZ, 0x3c, !PT ;  /* 0x0000000f180d7212 */ /* 0x000fe400078e3cff */
[----:B------:R-:W-:Y:S01]  /*3010*/  SHF.R.U32.HI R24, RZ, 0x2, R5 ;  /* 0x00000002ff187819 */ /* 0x000fe20000011605 */
[----:B------:R-:W-:Y:S01]  /*3020*/  FFMA R10, R11, R6, 1.1641532182693481445e-10 ;  /* 0x2f0000000b0a7423 */ /* 0x000fe20000000006 */
[----:B------:R-:W-:Y:S01]  /*3030*/  FMUL R11, R21, R21 ;  /* 0x00000015150b7220 */ /* 0x000fe20000400000 */
[----:B------:R-:W-:Y:S01]  /*3040*/  IMAD.SHL.U32 R23, R13, 0x10, RZ ;  /* 0x000000100d177824 */ /* 0x000fe200078e00ff */
[----:B------:R-:W-:-:S02]  /*3050*/  IADD3 R21, PT, PT, R3, -0x587c5, R14 ;  /* 0xfffa783b03157810 */ /* 0x000fc40007ffe00e */
[----:B------:R-:W-:Y:S01]  /*3060*/  FFMA R10, R10, R10, R11 ;  /* 0x0000000a0a0a7223 */ /* 0x000fe2000000000b */
[----:B------:R-:W-:Y:S02]  /*3070*/  LOP3.LUT R24, R24, R5, RZ, 0x3c, !PT ;  /* 0x0000000518187212 */ /* 0x000fe400078e3cff */
[----:B------:R-:W-:Y:S01]  /*3080*/  LOP3.LUT R26, R26, R22, R23, 0x96, !PT ;  /* 0x000000161a1a7212 */ /* 0x000fe200078e9617 */
[----:B------:R-:W-:Y:S01]  /*3090*/  IMAD.IADD R22, R12, 0x1, R3 ;  /* 0x000000010c167824 */ /* 0x000fe200078e0203 */
[----:B------:R-:W-:Y:S01]  /*30a0*/  SHF.R.U32.HI R23, RZ, 0x2, R16 ;  /* 0x00000002ff177819 */ /* 0x000fe20000011610 */
[----:B------:R-:W-:Y:S01]  /*30b0*/  F2I.TRUNC.NTZ R10, R10 ;  /* 0x0000000a000a7305 */ /* 0x000fe2000020f100 */
[----:B------:R-:W-:Y:S02]  /*30c0*/  LOP3.LUT R14, R26, R13, RZ, 0x3c, !PT ;  /* 0x0000000d1a0e7212 */ /* 0x000fe400078e3cff */
[----:B------:R-:W-:Y:S02]  /*30d0*/  LOP3.LUT R12, R23, R16, RZ, 0x3c, !PT ;  /* 0x00000010170c7212 */ /* 0x000fe400078e3cff */
[----:B------:R-:W-:Y:S01]  /*30e0*/  I2FP.F32.U32 R23, R22 ;  /* 0x0000001600177245 */ /* 0x000fe20000201000 */
[----:B------:R-:W-:Y:S01]  /*30f0*/  IMAD.SHL.U32 R25, R14, 0x10, RZ ;  /* 0x000000100e197824 */ /* 0x000fe200078e00ff */
[----:B------:R-:W-:Y:S01]  /*3100*/  I2FP.F32.U32 R21, R21 ;  /* 0x0000001500157245 */ /* 0x000fe20000201000 */
[----:B------:R-:W-:-:S02]  /*3110*/  IMAD.SHL.U32 R22, R12, 0x2, RZ ;  /* 0x000000020c167824 */ /* 0x000fc400078e00ff */
[-C--:B------:R-:W-:Y:S02]  /*3120*/  FFMA R23, R23, R6.reuse, 1.1641532182693481445e-10 ;  /* 0x2f00000017177423 */ /* 0x080fe40000000006 */
[----:B------:R-:W-:Y:S01]  /*3130*/  FFMA R11, R21, R6, 1.1641532182693481445e-10 ;  /* 0x2f000000150b7423 */ /* 0x000fe20000000006 */
[----:B------:R-:W-:Y:S01]  /*3140*/  LOP3.LUT R25, R12, R22, R25, 0x96, !PT ;  /* 0x000000160c197212 */ /* 0x000fe200078e9619 */
[----:B------:R-:W-:Y:S01]  /*3150*/  FMUL R22, R23, R23 ;  /* 0x0000001717167220 */ /* 0x000fe20000400000 */
[----:B------:R-:W-:Y:S02]  /*3160*/  VIADD R21, R3, 0x161f14 ;  /* 0x00161f1403157836 */ /* 0x000fe40000000000 */
[----:B------:R-:W-:Y:S01]  /*3170*/  LOP3.LUT R12, R25, R14, RZ, 0x3c, !PT ;  /* 0x0000000e190c7212 */ /* 0x000fe200078e3cff */
[----:B------:R-:W-:Y:S01]  /*3180*/  FFMA R11, R11, R11, R22 ;  /* 0x0000000b0b0b7223 */ /* 0x000fe20000000016 */
[----:B------:R-:W-:Y:S01]  /*3190*/  IMAD.SHL.U32 R22, R24, 0x2, RZ ;  /* 0x0000000218167824 */ /* 0x000fe200078e00ff */
[C---:B------:R-:W-:Y:S01]  /*31a0*/  IADD3 R18, PT, PT, R21.reuse, -0xb0f8a, R18 ;  /* 0xfff4f07615127810 */ /* 0x040fe20007ffe012 */
[C---:B------:R-:W-:Y:S01]  /*31b0*/  IMAD.IADD R4, R21.reuse, 0x1, R4 ;  /* 0x0000000115047824 */ /* 0x040fe200078e0204 */
[----:B------:R-:W-:Y:S01]  /*31c0*/  IADD3 R20, PT, PT, R21, -0x10974f, R20 ;  /* 0xffef68b115147810 */ /* 0x000fe20007ffe014 */
[----:B------:R-:W-:Y:S01]  /*31d0*/  IMAD.SHL.U32 R23, R12, 0x10, RZ ;  /* 0x000000100c177824 */ /* 0x000fe200078e00ff */
[----:B------:R-:W-:Y:S01]  /*31e0*/  I2FP.F32.U32 R25, R18 ;  /* 0x0000001200197245 */ /* 0x000fe20000201000 */
[----:B------:R-:W0:Y:S01]  /*31f0*/  F2I.TRUNC.NTZ R11, R11 ;  /* 0x0000000b000b7305 */ /* 0x000e22000020f100 */
[----:B------:R-:W-:-:S02]  /*3200*/  SHF.R.U32.HI R18, RZ, 0x2, R15 ;  /* 0x00000002ff127819 */ /* 0x000fc4000001160f */
[----:B------:R-:W-:Y:S01]  /*3210*/  LOP3.LUT R27, R24, R22, R23, 0x96, !PT ;  /* 0x00000016181b7212 */ /* 0x000fe200078e9617 */
[----:B------:R-:W-:Y:S01]  /*3220*/  FFMA R25, R25, R6, 1.1641532182693481445e-10 ;  /* 0x2f00000019197423 */ /* 0x000fe20000000006 */
[----:B------:R-:W-:Y:S02]  /*3230*/  I2FP.F32.U32 R23, R20 ;  /* 0x0000001400177245 */ /* 0x000fe40000201000 */
[----:B------:R-:W-:Y:S01]  /*3240*/  IADD3 R20, PT, PT, R21, -0x587c5, R8 ;  /* 0xfffa783b15147810 */ /* 0x000fe20007ffe008 */
[----:B------:R-:W-:Y:S01]  /*3250*/  FMUL R25, R25, R25 ;  /* 0x0000001919197220 */ /* 0x000fe20000400000 */
[----:B------:R-:W-:Y:S01]  /*3260*/  LOP3.LUT R21, R18, R15, RZ, 0x3c, !PT ;  /* 0x0000000f12157212 */ /* 0x000fe200078e3cff */
[----:B------:R-:W-:Y:S01]  /*3270*/  FFMA R18, R23, R6, 1.1641532182693481445e-10 ;  /* 0x2f00000017127423 */ /* 0x000fe20000000006 */
[----:B------:R-:W-:Y:S02]  /*3280*/  LOP3.LUT R8, R27, R12, RZ, 0x3c, !PT ;  /* 0x0000000c1b087212 */ /* 0x000fe400078e3cff */
[----:B------:R-:W-:Y:S01]  /*3290*/  I2FP.F32.U32 R27, R4 ;  /* 0x00000004001b7245 */ /* 0x000fe20000201000 */
[----:B------:R-:W-:Y:S01]  /*32a0*/  IMAD.SHL.U32 R23, R21, 0x2, RZ ;  /* 0x0000000215177824 */ /* 0x000fe200078e00ff */
[----:B------:R-:W-:Y:S01]  /*32b0*/  SHF.R.U32.HI R4, RZ, 0x2, R13 ;  /* 0x00000002ff047819 */ /* 0x000fe2000001160d */
[----:B------:R-:W-:-:S02]  /*32c0*/  IMAD.SHL.U32 R22, R8, 0x10, RZ ;  /* 0x0000001008167824 */ /* 0x000fc400078e00ff */
[----:B------:R-:W-:Y:S01]  /*32d0*/  FFMA R18, R18, R18, R25 ;  /* 0x0000001212127223 */ /* 0x000fe20000000019 */
[----:B------:R-:W-:Y:S01]  /*32e0*/  I2FP.F32.U32 R25, R20 ;  /* 0x0000001400197245 */ /* 0x000fe20000201000 */
[-C--:B------:R-:W-:Y:S01]  /*32f0*/  FFMA R27, R27, R6.reuse, 1.1641532182693481445e-10 ;  /* 0x2f0000001b1b7423 */ /* 0x080fe20000000006 */
[----:B0-----:R-:W-:Y:S02]  /*3300*/  IADD3 R11, PT, PT, -R11, 0x1, RZ ;  /* 0x000000010b0b7810 */ /* 0x001fe40007ffe1ff */
[----:B------:R-:W-:Y:S01]  /*3310*/  LOP3.LUT R23, R21, R23, R22, 0x96, !PT ;  /* 0x0000001715177212 */ /* 0x000fe200078e9616 */
[----:B------:R-:W-:Y:S01]  /*3320*/  FFMA R25, R25, R6, 1.1641532182693481445e-10 ;  /* 0x2f00000019197423 */ /* 0x000fe20000000006 */
[----:B------:R-:W-:Y:S01]  /*3330*/  LOP3.LUT R21, R4, R13, RZ, 0x3c, !PT ;  /* 0x0000000d04157212 */ /* 0x000fe200078e3cff */
[----:B------:R-:W-:Y:S01]  /*3340*/  FMUL R20, R27, R27 ;  /* 0x0000001b1b147220 */ /* 0x000fe20000400000 */
[----:B------:R-:W-:Y:S01]  /*3350*/  LOP3.LUT R4, R23, R8, RZ, 0x3c, !PT ;  /* 0x0000000817047212 */ /* 0x000fe200078e3cff */
[----:B------:R-:W-:-:S02]  /*3360*/  VIADD R22, R3, 0x2c3e28 ;  /* 0x002c3e2803167836 */ /* 0x000fc40000000000 */
[----:B------:R-:W-:Y:S02]  /*3370*/  IMAD.SHL.U32 R23, R21, 0x2, RZ ;  /* 0x0000000215177824 */ /* 0x000fe400078e00ff */
[----:B------:R-:W-:Y:S01]  /*3380*/  FFMA R20, R25, R25, R20 ;  /* 0x0000001919147223 */ /* 0x000fe20000000014 */
[----:B------:R-:W-:Y:S01]  /*3390*/  IMAD.SHL.U32 R24, R4, 0x10, RZ ;  /* 0x0000001004187824 */ /* 0x000fe200078e00ff */
[----:B------:R-:W-:Y:S02]  /*33a0*/  SHF.R.U32.HI R25, RZ, 0x2, R14 ;  /* 0x00000002ff197819 */ /* 0x000fe4000001160e */
[C---:B------:R-:W-:Y:S02]  /*33b0*/  IADD3 R17, PT, PT, R22.reuse, -0x10974f, R17 ;  /* 0xffef68b116117810 */ /* 0x040fe40007ffe011 */
[----:B------:R-:W-:Y:S02]  /*33c0*/  LOP3.LUT R23, R21, R23, R24, 0x96, !PT ;  /* 0x0000001715177212 */ /* 0x000fe400078e9618 */
[----:B------:R-:W-:-:S02]  /*33d0*/  IADD3 R21, PT, PT, R22, -0xb0f8a, R16 ;  /* 0xfff4f07616157810 */ /* 0x000fc40007ffe010 */
[C---:B------:R-:W-:Y:S01]  /*33e0*/  IADD3 R16, PT, PT, R22.reuse, -0x587c5, R5 ;  /* 0xfffa783b16107810 */ /* 0x040fe20007ffe005 */
[----:B------:R-:W-:Y:S01]  /*33f0*/  IMAD.IADD R22, R22, 0x1, R15 ;  /* 0x0000000116167824 */ /* 0x000fe200078e020f */
[----:B------:R-:W-:Y:S01]  /*3400*/  LOP3.LUT R25, R25, R14, RZ, 0x3c, !PT ;  /* 0x0000000e19197212 */ /* 0x000fe200078e3cff */
[----:B------:R0:W1:Y:S01]  /*3410*/  F2I.TRUNC.NTZ R15, R18 ;  /* 0x00000012000f7305 */ /* 0x000062000020f100 */
[----:B------:R-:W-:Y:S02]  /*3420*/  LOP3.LUT R5, R23, R4, RZ, 0x3c, !PT ;  /* 0x0000000417057212 */ /* 0x000fe400078e3cff */
[----:B------:R-:W-:Y:S01]  /*3430*/  I2FP.F32.U32 R29, R22 ;  /* 0x00000016001d7245 */ /* 0x000fe20000201000 */
[----:B------:R-:W-:Y:S01]  /*3440*/  IMAD.SHL.U32 R23, R25, 0x2, RZ ;  /* 0x0000000219177824 */ /* 0x000fe200078e00ff */
[----:B------:R-:W-:Y:S01]  /*3450*/  I2FP.F32.U32 R27, R21 ;  /* 0x00000015001b7245 */ /* 0x000fe20000201000 */
[----:B------:R-:W-:Y:S01]  /*3460*/  IMAD.SHL.U32 R24, R5, 0x10, RZ ;  /* 0x0000001005187824 */ /* 0x000fe200078e00ff */
[----:B------:R-:W-:Y:S01]  /*3470*/  I2FP.F32.U32 R21, R17 ;  /* 0x0000001100157245 */ /* 0x000fe20000201000 */
[-C--:B------:R-:W-:Y:S01]  /*3480*/  FFMA R29, R29, R6.reuse, 1.1641532182693481445e-10 ;  /* 0x2f0000001d1d7423 */ /* 0x080fe20000000006 */
[----:B------:R2:W3:Y:S01]  /*3490*/  F2I.TRUNC.NTZ R17, R20 ;  /* 0x0000001400117305 */ /* 0x0004e2000020f100 */
[-C--:B------:R-:W-:Y:S01]  /*34a0*/  FFMA R27, R27, R6.reuse, 1.1641532182693481445e-10 ;  /* 0x2f0000001b1b7423 */ /* 0x080fe20000000006 */
[----:B------:R-:W-:Y:S01]  /*34b0*/  LOP3.LUT R24, R25, R23, R24, 0x96, !PT ;  /* 0x0000001719187212 */ /* 0x000fe200078e9618 */
[----:B------:R-:W-:Y:S01]  /*34c0*/  FFMA R21, R21, R6, 1.1641532182693481445e-10 ;  /* 0x2f00000015157423 */ /* 0x000fe20000000006 */
[----:B------:R-:W-:Y:S01]  /*34d0*/  I2FP.F32.U32 R25, R16 ;  /* 0x0000001000197245 */ /* 0x000fe20000201000 */
[----:B0-----:R-:W-:Y:S01]  /*34e0*/  FMUL R18, R27, R27 ;  /* 0x0000001b1b127220 */ /* 0x001fe20000400000 */
[----:B------:R-:W-:-:S02]  /*34f0*/  SHF.R.U32.HI R23, RZ, 0x2, R12 ;  /* 0x00000002ff177819 */ /* 0x000fc4000001160c */
[----:B------:R-:W-:Y:S01]  /*3500*/  LOP3.LUT R16, R24, R5, RZ, 0x3c, !PT ;  /* 0x0000000518107212 */ /* 0x000fe200078e3cff */
[----:B------:R-:W-:Y:S01]  /*3510*/  FFMA R25, R25, R6, 1.1641532182693481445e-10 ;  /* 0x2f00000019197423 */ /* 0x000fe20000000006 */
[----:B--2---:R-:W-:Y:S01]  /*3520*/  FMUL R20, R29, R29 ;  /* 0x0000001d1d147220 */ /* 0x004fe20000400000 */
[----:B------:R-:W-:Y:S01]  /*3530*/  LOP3.LUT R23, R23, R12, RZ, 0x3c, !PT ;  /* 0x0000000c17177212 */ /* 0x000fe200078e3cff */
[----:B------:R-:W-:Y:S01]  /*3540*/  FFMA R22, R21, R21, R18 ;  /* 0x0000001515167223 */ /* 0x000fe20000000012 */
[----:B------:R-:W-:Y:S02]  /*3550*/  IMAD.SHL.U32 R18, R16, 0x10, RZ ;  /* 0x0000001010127824 */ /* 0x000fe400078e00ff */
[----:B------:R-:W-:Y:S01]  /*3560*/  FFMA R20, R25, R25, R20 ;  /* 0x0000001919147223 */ /* 0x000fe20000000014 */
[----:B------:R-:W-:Y:S01]  /*3570*/  VIADD R25, R3, 0x425d3c ;  /* 0x00425d3c03197836 */ /* 0x000fe20000000000 */
[----:B-1----:R-:W-:Y:S01]  /*3580*/  IADD3 R15, PT, PT, -R15, 0x1, RZ ;  /* 0x000000010f0f7810 */ /* 0x002fe20007ffe1ff */
[----:B------:R-:W-:Y:S01]  /*3590*/  IMAD.SHL.U32 R21, R23, 0x2, RZ ;  /* 0x0000000217157824 */ /* 0x000fe200078e00ff */
[----:B---3--:R-:W-:Y:S01]  /*35a0*/  IADD3 R17, PT, PT, -R17, 0x1, RZ ;  /* 0x0000000111117810 */ /* 0x008fe20007ffe1ff */
[C---:B------:R-:W-:Y:S01]  /*35b0*/  IMAD.IADD R24, R25.reuse, 0x1, R8 ;  /* 0x0000000119187824 */ /* 0x040fe200078e0208 */
[----:B------:R-:W-:-:S02]  /*35c0*/  IADD3 R14, PT, PT, R25, -0xb0f8a, R14 ;  /* 0xfff4f076190e7810 */ /* 0x000fc40007ffe00e */
[----:B------:R-:W-:Y:S02]  /*35d0*/  IADD3 R13, PT, PT, R25, -0x10974f, R13 ;  /* 0xffef68b1190d7810 */ /* 0x000fe40007ffe00d */
[----:B------:R-:W-:Y:S01]  /*35e0*/  LOP3.LUT R23, R23, R21, R18, 0x96, !PT ;  /* 0x0000001517177212 */ /* 0x000fe200078e9612 */
[----:B------:R-:W-:Y:S01]  /*35f0*/  VIADD R21, R3, 0x587c50 ;  /* 0x00587c5003157836 */ /* 0x000fe20000000000 */
[----:B------:R-:W-:Y:S01]  /*3600*/  I2FP.F32.U32 R27, R14 ;  /* 0x0000000e001b7245 */ /* 0x000fe20000201000 */
[----:B------:R0:W1:Y:S01]  /*3610*/  F2I.TRUNC.NTZ R18, R22 ;  /* 0x0000001600127305 */ /* 0x000062000020f100 */
[----:B------:R-:W-:Y:S01]  /*3620*/  IADD3 R12, PT, PT, R25, -0x587c5, R12 ;  /* 0xfffa783b190c7810 */ /* 0x000fe20007ffe00c */
[----:B------:R-:W-:Y:S01]  /*3630*/  VIADD R3, R3, 0x6e9b64 ;  /* 0x006e9b6403037836 */ /* 0x000fe20000000000 */
[----:B------:R-:W-:Y:S01]  /*3640*/  I2FP.F32.U32 R25, R13 ;  /* 0x0000000d00197245 */ /* 0x000fe20000201000 */
[----:B------:R-:W-:Y:S01]  /*3650*/  FFMA R27, R27, R6, 1.1641532182693481445e-10 ;  /* 0x2f0000001b1b7423 */ /* 0x000fe20000000006 */
[----:B------:R-:W-:-:S02]  /*3660*/  I2FP.F32.U32 R24, R24 ;  /* 0x0000001800187245 */ /* 0x000fc40000201000 */
[----:B------:R-:W-:Y:S01]  /*3670*/  I2FP.F32.U32 R29, R12 ;  /* 0x0000000c001d7245 */ /* 0x000fe20000201000 */
[-C--:B------:R-:W-:Y:S01]  /*3680*/  FFMA R12, R25, R6.reuse, 1.1641532182693481445e-10 ;  /* 0x2f000000190c7423 */ /* 0x080fe20000000006 */
[----:B0-----:R-:W-:Y:S01]  /*3690*/  IADD3 R22, PT, PT, R21, -0xb0f8a, R5 ;  /* 0xfff4f07615167810 */ /* 0x001fe20007ffe005 */
[----:B------:R-:W-:Y:S01]  /*36a0*/  FMUL R25, R27, R27 ;  /* 0x0000001b1b197220 */ /* 0x000fe20000400000 */
[-C--:B------:R-:W-:Y:S01]  /*36b0*/  FFMA R24, R24, R6.reuse, 1.1641532182693481445e-10 ;  /* 0x2f00000018187423 */ /* 0x080fe20000000006 */
[----:B------:R-:W-:Y:S01]  /*36c0*/  IADD3 R14, PT, PT, R21, -0x10974f, R4 ;  /* 0xffef68b1150e7810 */ /* 0x000fe20007ffe004 */
[----:B------:R-:W-:Y:S01]  /*36d0*/  FFMA R29, R29, R6, 1.1641532182693481445e-10 ;  /* 0x2f0000001d1d7423 */ /* 0x000fe20000000006 */
[----:B------:R-:W-:Y:S01]  /*36e0*/  I2FP.F32.U32 R27, R22 ;  /* 0x00000016001b7245 */ /* 0x000fe20000201000 */
[----:B------:R-:W-:Y:S01]  /*36f0*/  FFMA R26, R12, R12, R25 ;  /* 0x0000000c0c1a7223 */ /* 0x000fe20000000019 */
[----:B------:R-:W-:Y:S01]  /*3700*/  FMUL R24, R24, R24 ;  /* 0x0000001818187220 */ /* 0x000fe20000400000 */
[----:B------:R-:W-:Y:S01]  /*3710*/  I2FP.F32.U32 R25, R14 ;  /* 0x0000000e00197245 */ /* 0x000fe20000201000 */
[----:B------:R0:W2:Y:S01]  /*3720*/  F2I.TRUNC.NTZ R13, R20 ;  /* 0x00000014000d7305 */ /* 0x0000a2000020f100 */
[----:B------:R-:W-:Y:S01]  /*3730*/  LOP3.LUT R12, R23, R16, RZ, 0x3c, !PT ;  /* 0x00000010170c7212 */ /* 0x000fe200078e3cff */
[-C--:B------:R-:W-:Y:S01]  /*3740*/  FFMA R27, R27, R6.reuse, 1.1641532182693481445e-10 ;  /* 0x2f0000001b1b7423 */ /* 0x080fe20000000006 */
[----:B------:R-:W-:Y:S01]  /*3750*/  IADD3 R23, PT, PT, -R10, 0x1, RZ ;  /* 0x000000010a177810 */ /* 0x000fe20007ffe1ff */
[----:B------:R-:W-:Y:S01]  /*3760*/  FFMA R25, R25, R6, 1.1641532182693481445e-10 ;  /* 0x2f00000019197423 */ /* 0x000fe20000000006 */
[----:B-1----:R-:W-:Y:S01]  /*3770*/  IADD3 R18, PT, PT, -R18, 0x1, RZ ;  /* 0x0000000112127810 */ /* 0x002fe20007ffe1ff */
[----:B------:R-:W-:Y:S01]  /*3780*/  FMUL R22, R27, R27 ;  /* 0x0000001b1b167220 */ /* 0x000fe20000400000 */
[----:B------:R-:W-:Y:S01]  /*3790*/  IADD3 R2, P0, P1, R11, R2, R23 ;  /* 0x000000020b027210 */ /* 0x000fe2000791e017 */
[----:B------:R-:W1:Y:S01]  /*37a0*/  F2I.TRUNC.NTZ R14, R26 ;  /* 0x0000001a000e7305 */ /* 0x000e62000020f100 */
[----:B0-----:R-:W-:Y:S01]  /*37b0*/  FFMA R20, R29, R29, R24 ;  /* 0x0000001d1d147223 */ /* 0x001fe20000000018 */
[----:B------:R-:W-:-:S02]  /*37c0*/  IMAD.IADD R24, R12, 0x1, R21 ;  /* 0x000000010c187824 */ /* 0x000fc400078e0215 */
[----:B------:R-:W-:Y:S01]  /*37d0*/  FFMA R10, R25, R25, R22 ;  /* 0x00000019190a7223 */ /* 0x000fe20000000016 */
[----:B------:R-:W-:Y:S02]  /*37e0*/  IADD3 R21, PT, PT, R21, -0x587c5, R16 ;  /* 0xfffa783b15157810 */ /* 0x000fe40007ffe010 */
[----:B------:R-:W-:Y:S02]  /*37f0*/  SHF.R.S32.HI R22, RZ, 0x1f, R23 ;  /* 0x0000001fff167819 */ /* 0x000fe40000011417 */
[----:B------:R-:W-:Y:S01]  /*3800*/  I2FP.F32.U32 R25, R24 ;  /* 0x0000001800197245 */ /* 0x000fe20000201000 */
[----:B------:R-:W0:Y:S01]  /*3810*/  F2I.TRUNC.NTZ R20, R20 ;  /* 0x0000001400147305 */ /* 0x000e22000020f100 */
[----:B------:R-:W-:Y:S02]  /*3820*/  I2FP.F32.U32 R21, R21 ;  /* 0x0000001500157245 */ /* 0x000fe40000201000 */
[----:B------:R-:W-:Y:S01]  /*3830*/  SHF.R.S32.HI R11, RZ, 0x1f, R11 ;  /* 0x0000001fff0b7819 */ /* 0x000fe2000001140b */
[-C--:B------:R-:W-:Y:S01]  /*3840*/  FFMA R25, R25, R6.reuse, 1.1641532182693481445e-10 ;  /* 0x2f00000019197423 */ /* 0x080fe20000000006 */
[----:B--2---:R-:W-:Y:S01]  /*3850*/  IADD3 R13, PT, PT, -R13, 0x1, RZ ;  /* 0x000000010d0d7810 */ /* 0x004fe20007ffe1ff */
[----:B------:R-:W-:Y:S01]  /*3860*/  FFMA R21, R21, R6, 1.1641532182693481445e-10 ;  /* 0x2f00000015157423 */ /* 0x000fe20000000006 */
[----:B------:R-:W-:Y:S01]  /*3870*/  IADD3.X R9, PT, PT, R11, R9, R22, P0, P1 ;  /* 0x000000090b097210 */ /* 0x000fe200007e2416 */
[----:B------:R-:W-:Y:S01]  /*3880*/  FMUL R24, R25, R25 ;  /* 0x0000001919187220 */ /* 0x000fe20000400000 */
[--C-:B------:R-:W-:Y:S01]  /*3890*/  IADD3 R11, P0, P1, R17, R2, R15.reuse ;  /* 0x00000002110b7210 */ /* 0x100fe2000791e00f */
[----:B------:R-:W2:Y:S01]  /*38a0*/  F2I.TRUNC.NTZ R10, R10 ;  /* 0x0000000a000a7305 */ /* 0x000ea2000020f100 */
[----:B------:R-:W-:Y:S01]  /*38b0*/  SHF.R.S32.HI R15, RZ, 0x1f, R15 ;  /* 0x0000001fff0f7819 */ /* 0x000fe2000001140f */
[----:B------:R-:W-:Y:S01]  /*38c0*/  FFMA R24, R21, R21, R24 ;  /* 0x0000001515187223 */ /* 0x000fe20000000018 */
[----:B------:R-:W-:-:S02]  /*38d0*/  SHF.R.S32.HI R22, RZ, 0x1f, R17 ;  /* 0x0000001fff167819 */ /* 0x000fc40000011411 */
[----:B-1----:R-:W-:Y:S02]  /*38e0*/  IADD3 R14, PT, PT, -R14, 0x1, RZ ;  /* 0x000000010e0e7810 */ /* 0x002fe40007ffe1ff */
[----:B------:R-:W-:Y:S01]  /*38f0*/  IADD3.X R15, PT, PT, R22, R9, R15, P0, P1 ;  /* 0x00000009160f7210 */ /* 0x000fe200007e240f */
[----:B------:R-:W1:Y:S01]  /*3900*/  F2I.TRUNC.NTZ R2, R24 ;  /* 0x0000001800027305 */ /* 0x000e62000020f100 */
[--C-:B------:R-:W-:Y:S02]  /*3910*/  IADD3 R11, P0, P1, R13, R11, R18.reuse ;  /* 0x0000000b0d0b7210 */ /* 0x100fe4000791e012 */
[----:B------:R-:W-:Y:S02]  /*3920*/  SHF.R.S32.HI R18, RZ, 0x1f, R18 ;  /* 0x0000001fff127819 */ /* 0x000fe40000011412 */
[----:B------:R-:W-:Y:S02]  /*3930*/  SHF.R.S32.HI R13, RZ, 0x1f, R13 ;  /* 0x0000001fff0d7819 */ /* 0x000fe4000001140d */
[----:B0-----:R-:W-:-:S02]  /*3940*/  IADD3 R9, PT, PT, -R20, 0x1, RZ ;  /* 0x0000000114097810 */ /* 0x001fc40007ffe1ff */
[----:B------:R-:W-:Y:S02]  /*3950*/  IADD3.X R18, PT, PT, R13, R15, R18, P0, P1 ;  /* 0x0000000f0d127210 */ /* 0x000fe400007e2412 */
[--C-:B------:R-:W-:Y:S02]  /*3960*/  IADD3 R13, P0, P1, R9, R11, R14.reuse ;  /* 0x0000000b090d7210 */ /* 0x100fe4000791e00e */
[----:B------:R-:W-:Y:S02]  /*3970*/  SHF.R.S32.HI R14, RZ, 0x1f, R14 ;  /* 0x0000001fff0e7819 */ /* 0x000fe4000001140e */
[----:B------:R-:W-:Y:S02]  /*3980*/  SHF.R.S32.HI R11, RZ, 0x1f, R9 ;  /* 0x0000001fff0b7819 */ /* 0x000fe40000011409 */
[----:B--2---:R-:W-:Y:S02]  /*3990*/  IADD3 R10, PT, PT, -R10, 0x1, RZ ;  /* 0x000000010a0a7810 */ /* 0x004fe40007ffe1ff */
[----:B-1----:R-:W-:-:S02]  /*39a0*/  IADD3 R9, PT, PT, -R2, 0x1, RZ ;  /* 0x0000000102097810 */ /* 0x002fc40007ffe1ff */
[----:B------:R-:W-:Y:S02]  /*39b0*/  IADD3.X R11, PT, PT, R11, R18, R14, P0, P1 ;  /* 0x000000120b0b7210 */ /* 0x000fe400007e240e */
[--C-:B------:R-:W-:Y:S02]  /*39c0*/  IADD3 R2, P0, P1, R9, R13, R10.reuse ;  /* 0x0000000d09027210 */ /* 0x100fe4000791e00a */
[----:B------:R-:W-:Y:S02]  /*39d0*/  SHF.R.S32.HI R10, RZ, 0x1f, R10 ;  /* 0x0000001fff0a7819 */ /* 0x000fe4000001140a */
[----:B------:R-:W-:-:S04]  /*39e0*/  SHF.R.S32.HI R9, RZ, 0x1f, R9 ;  /* 0x0000001fff097819 */ /* 0x000fc80000011409 */
[----:B------:R-:W-:Y:S01]  /*39f0*/  IADD3.X R9, PT, PT, R9, R11, R10, P0, P1 ;  /* 0x0000000b09097210 */ /* 0x000fe200007e240a */
[----:B------:R-:W-:Y:S06]  /*3a00*/  BRA.U UP0, `(.L_x_14) ;  /* 0xfffffff100207547 */ /* 0x000fec000b83ffff */
[----:B------:R-:W-:Y:S01]  /*3a10*/  IMAD.MOV.U32 R3, RZ, RZ, R9 ;  /* 0x000000ffff037224 */ /* 0x000fe200078e0009 */
[----:B------:R-:W-:-:S04]  /*3a20*/  ISETP.NE.AND P0, PT, R19, RZ, PT ;  /* 0x000000ff1300720c */ /* 0x000fc80003f05270 */
[----:B------:R0:W-:Y:S01]  /*3a30*/  STS.64 [R7], R2 ;  /* 0x0000000207007388 */ /* 0x0001e20000000a00 */
[----:B------:R-:W-:Y:S08]  /*3a40*/  BAR.SYNC.DEFER_BLOCKING 0x0 ;  /* 0x0000000000007b1d */ /* 0x000ff00000010000 */
[----:B------:R-:W-:Y:S05]  /*3a50*/  @P0 EXIT ;  /* 0x000000000000094d */ /* 0x000fea0003800000 */
[----:B------:R-:W1:Y:S01]  /*3a60*/  S2UR UR5, SR_CgaCtaId ;  /* 0x00000000000579c3 */ /* 0x000e620000008800 */
[----:B------:R-:W-:Y:S02]  /*3a70*/  UMOV UR4, 0x400 ;  /* 0x0000040000047882 */ /* 0x000fe40000000000 */
[----:B-1----:R-:W-:-:S09]  /*3a80*/  ULEA UR4, UR5, UR4, 0x18 ;  /* 0x0000000405047291 */ /* 0x002fd2000f8ec0ff */
[----:B0-----:R-:W-:Y:S04]  /*3a90*/  LDS.128 R4, [UR4] ;  /* 0x00000004ff047984 */ /* 0x001fe80008000c00 */
[----:B------:R-:W0:Y:S04]  /*3aa0*/  LDS.128 R8, [UR4+0x10] ;  /* 0x00001004ff087984 */ /* 0x000e280008000c00 */
[----:B------:R-:W1:Y:S04]  /*3ab0*/  LDS.128 R24, [UR4+0x20] ;  /* 0x00002004ff187984 */ /* 0x000e680008000c00 */
[----:B------:R-:W2:Y:S04]  /*3ac0*/  LDS.128 R20, [UR4+0x30] ;  /* 0x00003004ff147984 */ /* 0x000ea80008000c00 */
[----:B------:R-:W3:Y:S04]  /*3ad0*/  LDS.128 R16, [UR4+0x40] ;  /* 0x00004004ff107984 */ /* 0x000ee80008000c00 */
[----:B------:R-:W4:Y:S01]  /*3ae0*/  LDS.128 R12, [UR4+0x50] ;  /* 0x00005004ff0c7984 */ /* 0x000f220008000c00 */
[----:B0-----:R-:W-:-:S04]  /*3af0*/  IADD3 R3, P0, P1, R8, R4, R6 ;  /* 0x0000000408037210 */ /* 0x001fc8000791e006 */
[----:B------:R-:W-:Y:S02]  /*3b00*/  IADD3.X R9, PT, PT, R9, R5, R7, P0, P1 ;  /* 0x0000000509097210 */ /* 0x000fe400007e2407 */
[----:B-1----:R-:W-:Y:S01]  /*3b10*/  IADD3 R3, P0, P1, R24, R3, R10 ;  /* 0x0000000318037210 */ /* 0x002fe2000791e00a */
[----:B------:R-:W0:Y:S03]  /*3b20*/  LDS.128 R4, [UR4+0x60] ;  /* 0x00006004ff047984 */ /* 0x000e260008000c00 */
[----:B------:R-:W-:Y:S02]  /*3b30*/  IADD3.X R25, PT, PT, R25, R9, R11, P0, P1 ;  /* 0x0000000919197210 */ /* 0x000fe400007e240b */
[----:B--2---:R-:W-:Y:S01]  /*3b40*/  IADD3 R3, P0, P1, R20, R3, R26 ;  /* 0x0000000314037210 */ /* 0x004fe2000791e01a */
[----:B------:R-:W1:Y:S03]  /*3b50*/  LDS.128 R8, [UR4+0x70] ;  /* 0x00007004ff087984 */ /* 0x000e660008000c00 */
[----:B------:R-:W-:-:S02]  /*3b60*/  IADD3.X R21, PT, PT, R21, R25, R27, P0, P1 ;  /* 0x0000001915157210 */ /* 0x000fc400007e241b */
[----:B---3--:R-:W-:Y:S01]  /*3b70*/  IADD3 R3, P0, P1, R16, R3, R22 ;  /* 0x0000000310037210 */ /* 0x008fe2000791e016 */
[----:B------:R-:W2:Y:S03]  /*3b80*/  LDS.128 R24, [UR4+0x80] ;  /* 0x00008004ff187984 */ /* 0x000ea60008000c00 */
[----:B------:R-:W-:Y:S02]  /*3b90*/  IADD3.X R17, PT, PT, R17, R21, R23, P0, P1 ;  /* 0x0000001511117210 */ /* 0x000fe400007e2417 */
[----:B----4-:R-:W-:Y:S01]  /*3ba0*/  IADD3 R3, P0, P1, R12, R3, R18 ;  /* 0x000000030c037210 */ /* 0x010fe2000791e012 */
[----:B------:R-:W3:Y:S03]  /*3bb0*/  LDS.128 R20, [UR4+0x90] ;  /* 0x00009004ff147984 */ /* 0x000ee60008000c00 */
[----:B------:R-:W-:-:S02]  /*3bc0*/  IADD3.X R13, PT, PT, R13, R17, R19, P0, P1 ;  /* 0x000000110d0d7210 */ /* 0x000fc400007e2413 */
        /* <DEDUP_REMOVED lines=18> */
[----:B-1----:R-:W-:Y:S02]  /*3cf0*/  IADD3 R13, P0, P1, R4, R3, R14 ;  /* 0x00000003040d7210 */ /* 0x002fe4000791e00e */
[----:B------:R-:W0:Y:S02]  /*3d00*/  LDC.64 R2, c[0x0][0x380] ;  /* 0x0000e000ff027b82 */ /* 0x000e240000000a00 */
[----:B------:R-:W-:Y:S02]  /*3d10*/  IADD3.X R15, PT, PT, R5, R19, R15, P0, P1 ;  /* 0x00000013050f7210 */ /* 0x000fe400007e240f */
[----:B--2---:R-:W-:-:S04]  /*3d20*/  IADD3 R5, P0, P1, R8, R13, R6 ;  /* 0x0000000d08057210 */ /* 0x004fc8000791e006 */
[----:B------:R-:W-:Y:S02]  /*3d30*/  IADD3.X R7, PT, PT, R9, R15, R7, P0, P1 ;  /* 0x0000000f09077210 */ /* 0x000fe400007e2407 */
[----:B---3--:R-:W-:-:S04]  /*3d40*/  IADD3 R5, P0, P1, R24, R5, R10 ;  /* 0x0000000518057210 */ /* 0x008fc8000791e00a */
[----:B------:R-:W-:Y:S02]  /*3d50*/  IADD3.X R11, PT, PT, R25, R7, R11, P0, P1 ;  /* 0x00000007190b7210 */ /* 0x000fe400007e240b */
[----:B----4-:R-:W-:-:S04]  /*3d60*/  IADD3 R5, P0, P1, R20, R5, R26 ;  /* 0x0000000514057210 */ /* 0x010fc8000791e01a */
[----:B------:R-:W-:Y:S02]  /*3d70*/  IADD3.X R21, PT, PT, R21, R11, R27, P0, P1 ;  /* 0x0000000b15157210 */ /* 0x000fe400007e241b */
[----:B------:R-:W-:Y:S01]  /*3d80*/  IADD3 R4, P0, PT, R5, R22, RZ ;  /* 0x0000001605047210 */ /* 0x000fe20007f1e0ff */
[----:B0-----:R-:W-:-:S04]  /*3d90*/  IMAD.WIDE.U32 R2, R0, 0x8, R2 ;  /* 0x0000000800027825 */ /* 0x001fc800078e0002 */
[----:B------:R-:W-:-:S05]  /*3da0*/  IMAD.X R5, R21, 0x1, R23, P0 ;  /* 0x0000000115057824 */ /* 0x000fca00000e0617 */
[----:B------:R-:W-:Y:S01]  /*3db0*/  STG.E.64 desc[UR6][R2.64], R4 ;  /* 0x0000000402007986 */ /* 0x000fe2000c101b06 */
[----:B------:R-:W-:Y:S05]  /*3dc0*/  EXIT ;  /* 0x000000000000794d */ /* 0x000fea0003800000 */
.L_x_15:
        /* <DEDUP_REMOVED lines=11> */
.L_x_18:


//--------------------- .nv.global.init           --------------------------
	.section	.nv.global.init,"aw",@progbits
	.align	4
.nv.global.init:
	.type		mrg32k3aM1SubSeq,@object
	.size		mrg32k3aM1SubSeq,(mrg32k3aM2SubSeq - mrg32k3aM1SubSeq)
mrg32k3aM1SubSeq:
        /*0000*/ 	.byte	0x0b, 0xcc, 0xee, 0x04, 0x73, 0x29, 0x8b, 0x6f, 0xf6, 0x53, 0x03, 0xf6, 0x23, 0xf6, 0xea, 0xda
        /* <DEDUP_REMOVED lines=125> */
	.type		mrg32k3aM2SubSeq,@object
	.size		mrg32k3aM2SubSeq,(mrg32k3aM1 - mrg32k3aM2SubSeq)
mrg32k3aM2SubSeq:
        /* <DEDUP_REMOVED lines=126> */
	.type		mrg32k3aM1,@object
	.size		mrg32k3aM1,(mrg32k3aM1Seq - mrg32k3aM1)
mrg32k3aM1:
        /* <DEDUP_REMOVED lines=144> */
	.type		mrg32k3aM1Seq,@object
	.size		mrg32k3aM1Seq,(mrg32k3aM2 - mrg32k3aM1Seq)
mrg32k3aM1Seq:
        /* <DEDUP_REMOVED lines=144> */
	.type		mrg32k3aM2,@object
	.size		mrg32k3aM2,(mrg32k3aM2Seq - mrg32k3aM2)
mrg32k3aM2:
        /* <DEDUP_REMOVED lines=144> */
	.type		mrg32k3aM2Seq,@object
	.size		mrg32k3aM2Seq,(precalc_xorwow_matrix - mrg32k3aM2Seq)
mrg32k3aM2Seq:
        /* <DEDUP_REMOVED lines=144> */
	.type		precalc_xorwow_matrix,@object
	.size		precalc_xorwow_matrix,(precalc_xorwow_offset_matrix - precalc_xorwow_matrix)
precalc_xorwow_matrix:
        /* <DEDUP_REMOVED lines=6400> */
	.type		precalc_xorwow_offset_matrix,@object
	.size		precalc_xorwow_offset_matrix,(.L_1 - precalc_xorwow_offset_matrix)
precalc_xorwow_offset_matrix:
        /* <DEDUP_REMOVED lines=6400> */
.L_1:


//--------------------- .nv.shared.reserved.0     --------------------------
	.section	.nv.shared.reserved.0,"aw",@nobits
	.weak		__nv_reservedSMEM_offset_0_alias
	.size		__nv_reservedSMEM_offset_0_alias, 0, 64
	.other		__nv_reservedSMEM_offset_0_alias,@"STO_CUDA_RESERVED_SHARED STV_DEFAULT"
__nv_reservedSMEM_offset_0_alias:
	.zero		0
	.zero		64


//--------------------- .nv.global                --------------------------
	.section	.nv.global,"aw",@nobits
.nv.global:
	.type		_ZN34_INTERNAL_e06afd7b_4_k_cu_550753056thrust24THRUST_300001_SM_1000_NS3seqE,@object
	.size		_ZN34_INTERNAL_e06afd7b_4_k_cu_550753056thrust24THRUST_300001_SM_1000_NS3seqE,(_ZN34_INTERNAL_e06afd7b_4_k_cu_550753054cuda3std3__48in_placeE - _ZN34_INTERNAL_e06afd7b_4_k_cu_550753056thrust24THRUST_300001_SM_1000_NS3seqE)
_ZN34_INTERNAL_e06afd7b_4_k_cu_550753056thrust24THRUST_300001_SM_1000_NS3seqE:
	.zero		1
	.type		_ZN34_INTERNAL_e06afd7b_4_k_cu_550753054cuda3std3__48in_placeE,@object
	.size		_ZN34_INTERNAL_e06afd7b_4_k_cu_550753054cuda3std3__48in_placeE,(_ZN34_INTERNAL_e06afd7b_4_k_cu_550753054cuda3std6ranges3__45__cpo4sizeE - _ZN34_INTERNAL_e06afd7b_4_k_cu_550753054cuda3std3__48in_placeE)
_ZN34_INTERNAL_e06afd7b_4_k_cu_550753054cuda3std3__48in_placeE:
	.zero		1
	.type		_ZN34_INTERNAL_e06afd7b_4_k_cu_550753054cuda3std6ranges3__45__cpo4sizeE,@object
	.size		_ZN34_INTERNAL_e06afd7b_4_k_cu_550753054cuda3std6ranges3__45__cpo4sizeE,(_ZN34_INTERNAL_e06afd7b_4_k_cu_550753056thrust24THRUST_300001_SM_1000_NS12placeholders2_3E - _ZN34_INTERNAL_e06afd7b_4_k_cu_550753054cuda3std6ranges3__45__cpo4sizeE)
_ZN34_INTERNAL_e06afd7b_4_k_cu_550753054cuda3std6ranges3__45__cpo4sizeE:
	.zero		1
	.type		_ZN34_INTERNAL_e06afd7b_4_k_cu_550753056thrust24THRUST_300001_SM_1000_NS12placeholders2_3E,@object
	.size		_ZN34_INTERNAL_e06afd7b_4_k_cu_550753056thrust24THRUST_300001_SM_1000_NS12placeholders2_3E,(_ZN34_INTERNAL_e06afd7b_4_k_cu_550753054cuda3std3__45__cpo6cbeginE - _ZN34_INTERNAL_e06afd7b_4_k_cu_550753056thrust24THRUST_300001_SM_1000_NS12placeholders2_3E)
_ZN34_INTERNAL_e06afd7b_4_k_cu_550753056thrust24THRUST_300001_SM_1000_NS12placeholders2_3E:
	.zero		1
	.type		_ZN34_INTERNAL_e06afd7b_4_k_cu_550753054cuda3std3__45__cpo6cbeginE,@object
	.size		_ZN34_INTERNAL_e06afd7b_4_k_cu_550753054cuda3std3__45__cpo6cbeginE,(_ZN34_INTERNAL_e06afd7b_4_k_cu_550753054cuda3std6ranges3__45__cpo6cbeginE - _ZN34_INTERNAL_e06afd7b_4_k_cu_550753054cuda3std3__45__cpo6cbeginE)
_ZN34_INTERNAL_e06afd7b_4_k_cu_550753054cuda3std3__45__cpo6cbeginE:
	.zero		1
	.type		_ZN34_INTERNAL_e06afd7b_4_k_cu_550753054cuda3std6ranges3__45__cpo6cbeginE,@object
	.size		_ZN34_INTERNAL_e06afd7b_4_k_cu_550753054cuda3std6ranges3__45__cpo6cbeginE,(_ZN34_INTERNAL_e06afd7b_4_k_cu_550753056thrust24THRUST_300001_SM_1000_NS12placeholders2_7E - _ZN34_INTERNAL_e06afd7b_4_k_cu_550753054cuda3std6ranges3__45__cpo6cbeginE)
_ZN34_INTERNAL_e06afd7b_4_k_cu_550753054cuda3std6ranges3__45__cpo6cbeginE:
	.zero		1
	.type		_ZN34_INTERNAL_e06afd7b_4_k_cu_550753056thrust24THRUST_300001_SM_1000_NS12placeholders2_7E,@object
	.size		_ZN34_INTERNAL_e06afd7b_4_k_cu_550753056thrust24THRUST_300001_SM_1000_NS12placeholders2_7E,(_ZN34_INTERNAL_e06afd7b_4_k_cu_550753054cuda3std3__45__cpo7crbeginE - _ZN34_INTERNAL_e06afd7b_4_k_cu_550753056thrust24THRUST_300001_SM_1000_NS12placeholders2_7E)
_ZN34_INTERNAL_e06afd7b_4_k_cu_550753056thrust24THRUST_300001_SM_1000_NS12placeholders2_7E:
	.zero		1
	.type		_ZN34_INTERNAL_e06afd7b_4_k_cu_550753054cuda3std3__45__cpo7crbeginE,@object
	.size		_ZN34_INTERNAL_e06afd7b_4_k_cu_550753054cuda3std3__45__cpo7crbeginE,(_ZN34_INTERNAL_e06afd7b_4_k_cu_550753054cuda3std6ranges3__45__cpo4nextE - _ZN34_INTERNAL_e06afd7b_4_k_cu_550753054cuda3std3__45__cpo7crbeginE)
_ZN34_INTERNAL_e06afd7b_4_k_cu_550753054cuda3std3__45__cpo7crbeginE:
	.zero		1
	.type		_ZN34_INTERNAL_e06afd7b_4_k_cu_550753054cuda3std6ranges3__45__cpo4nextE,@object
	.size		_ZN34_INTERNAL_e06afd7b_4_k_cu_550753054cuda3std6ranges3__45__cpo4nextE,(_ZN34_INTERNAL_e06afd7b_4_k_cu_550753054cuda3std6ranges3__45__cpo4swapE - _ZN34_INTERNAL_e06afd7b_4_k_cu_550753054cuda3std6ranges3__45__cpo4nextE)
_ZN34_INTERNAL_e06afd7b_4_k_cu_550753054cuda3std6ranges3__45__cpo4nextE:
	.zero		1
	.type		_ZN34_INTERNAL_e06afd7b_4_k_cu_550753054cuda3std6ranges3__45__cpo4swapE,@object
	.size		_ZN34_INTERNAL_e06afd7b_4_k_cu_550753054cuda3std6ranges3__45__cpo4swapE,(_ZN34_INTERNAL_e06afd7b_4_k_cu_550753056thrust24THRUST_300001_SM_1000_NS8cuda_cub10par_nosyncE - _ZN34_INTERNAL_e06afd7b_4_k_cu_550753054cuda3std6ranges3__45__cpo4swapE)
_ZN34_INTERNAL_e06afd7b_4_k_cu_550753054cuda3std6ranges3__45__cpo4swapE:
	.zero		1
	.type		_ZN34_INTERNAL_e06afd7b_4_k_cu_550753056thrust24THRUST_300001_SM_1000_NS8cuda_cub10par_nosyncE,@object
	.size		_ZN34_INTERNAL_e06afd7b_4_k_cu_550753056thrust24THRUST_300001_SM_1000_NS8cuda_cub10par_nosyncE,(_ZN34_INTERNAL_e06afd7b_4_k_cu_550753056thrust24THRUST_300001_SM_1000_NS12placeholders2_9E - _ZN34_INTERNAL_e06afd7b_4_k_cu_550753056thrust24THRUST_300001_SM_1000_NS8cuda_cub10par_nosyncE)
_ZN34_INTERNAL_e06afd7b_4_k_cu_550753056thrust24THRUST_300001_SM_1000_NS8cuda_cub10par_nosyncE:
	.zero		1
	.type		_ZN34_INTERNAL_e06afd7b_4_k_cu_550753056thrust24THRUST_300001_SM_1000_NS12placeholders2_9E,@object
	.size		_ZN34_INTERNAL_e06afd7b_4_k_cu_550753056thrust24THRUST_300001_SM_1000_NS12placeholders2_9E,(_ZN34_INTERNAL_e06afd7b_4_k_cu_550753054cuda3std3__436_GLOBAL__N__e06afd7b_4_k_cu_550753056ignoreE - _ZN34_INTERNAL_e06afd7b_4_k_cu_550753056thrust24THRUST_300001_SM_1000_NS12placeholders2_9E)
_ZN34_INTERNAL_e06afd7b_4_k_cu_550753056thrust24THRUST_300001_SM_1000_NS12placeholders2_9E:
	.zero		1
	.type		_ZN34_INTERNAL_e06afd7b_4_k_cu_550753054cuda3std3__436_GLOBAL__N__e06afd7b_4_k_cu_550753056ignoreE,@object
	.size		_ZN34_INTERNAL_e06afd7b_4_k_cu_550753054cuda3std3__436_GLOBAL__N__e06afd7b_4_k_cu_550753056ignoreE,(_ZN34_INTERNAL_e06afd7b_4_k_cu_550753054cuda3std6ranges3__45__cpo4dataE - _ZN34_INTERNAL_e06afd7b_4_k_cu_550753054cuda3std3__436_GLOBAL__N__e06afd7b_4_k_cu_550753056ignoreE)
_ZN34_INTERNAL_e06afd7b_4_k_cu_550753054cuda3std3__436_GLOBAL__N__e06afd7b_4_k_cu_550753056ignoreE:
	.zero		1
	.type		_ZN34_INTERNAL_e06afd7b_4_k_cu_550753054cuda3std6ranges3__45__cpo4dataE,@object
	.size		_ZN34_INTERNAL_e06afd7b_4_k_cu_550753054cuda3std6ranges3__45__cpo4dataE,(_ZN34_INTERNAL_e06afd7b_4_k_cu_550753056thrust24THRUST_300001_SM_1000_NS12placeholders2_1E - _ZN34_INTERNAL_e06afd7b_4_k_cu_550753054cuda3std6ranges3__45__cpo4dataE)
_ZN34_INTERNAL_e06afd7b_4_k_cu_550753054cuda3std6ranges3__45__cpo4dataE:
	.zero		1
	.type		_ZN34_INTERNAL_e06afd7b_4_k_cu_550753056thrust24THRUST_300001_SM_1000_NS12placeholders2_1E,@object
	.size		_ZN34_INTERNAL_e06afd7b_4_k_cu_550753056thrust24THRUST_300001_SM_1000_NS12placeholders2_1E,(_ZN34_INTERNAL_e06afd7b_4_k_cu_550753054cuda3std3__45__cpo5beginE - _ZN34_INTERNAL_e06afd7b_4_k_cu_550753056thrust24THRUST_300001_SM_1000_NS12placeholders2_1E)
_ZN34_INTERNAL_e06afd7b_4_k_cu_550753056thrust24THRUST_300001_SM_1000_NS12placeholders2_1E:
	.zero		1
	.type		_ZN34_INTERNAL_e06afd7b_4_k_cu_550753054cuda3std3__45__cpo5beginE,@object
	.size		_ZN34_INTERNAL_e06afd7b_4_k_cu_550753054cuda3std3__45__cpo5beginE,(_ZN34_INTERNAL_e06afd7b_4_k_cu_550753054cuda3std6ranges3__45__cpo5beginE - _ZN34_INTERNAL_e06afd7b_4_k_cu_550753054cuda3std3__45__cpo5beginE)
_ZN34_INTERNAL_e06afd7b_4_k_cu_550753054cuda3std3__45__cpo5beginE:
	.zero		1
	.type		_ZN34_INTERNAL_e06afd7b_4_k_cu_550753054cuda3std6ranges3__45__cpo5beginE,@object
	.size		_ZN34_INTERNAL_e06afd7b_4_k_cu_550753054cuda3std6ranges3__45__cpo5beginE,(_ZN34_INTERNAL_e06afd7b_4_k_cu_550753056thrust24THRUST_300001_SM_1000_NS12placeholders2_5E - _ZN34_INTERNAL_e06afd7b_4_k_cu_550753054cuda3std6ranges3__45__cpo5beginE)
_ZN34_INTERNAL_e06afd7b_4_k_cu_550753054cuda3std6ranges3__45__cpo5beginE:
	.zero		1
	.type		_ZN34_INTERNAL_e06afd7b_4_k_cu_550753056thrust24THRUST_300001_SM_1000_NS12placeholders2_5E,@object
	.size		_ZN34_INTERNAL_e06afd7b_4_k_cu_550753056thrust24THRUST_300001_SM_1000_NS12placeholders2_5E,(_ZN34_INTERNAL_e06afd7b_4_k_cu_550753054cuda3std3__45__cpo6rbeginE - _ZN34_INTERNAL_e06afd7b_4_k_cu_550753056thrust24THRUST_300001_SM_1000_NS12placeholders2_5E)
_ZN34_INTERNAL_e06afd7b_4_k_cu_550753056thrust24THRUST_300001_SM_1000_NS12placeholders2_5E:
	.zero		1
	.type		_ZN34_INTERNAL_e06afd7b_4_k_cu_550753054cuda3std3__45__cpo6rbeginE,@object
	.size		_ZN34_INTERNAL_e06afd7b_4_k_cu_550753054cuda3std3__45__cpo6rbeginE,(_ZN34_INTERNAL_e06afd7b_4_k_cu_550753054cuda3std6ranges3__45__cpo7advanceE - _ZN34_INTERNAL_e06afd7b_4_k_cu_550753054cuda3std3__45__cpo6rbeginE)
_ZN34_INTERNAL_e06afd7b_4_k_cu_550753054cuda3std3__45__cpo6rbeginE:
	.zero		1
	.type		_ZN34_INTERNAL_e06afd7b_4_k_cu_550753054cuda3std6ranges3__45__cpo7advanceE,@object
	.size		_ZN34_INTERNAL_e06afd7b_4_k_cu_550753054cuda3std6ranges3__45__cpo7advanceE,(_ZN34_INTERNAL_e06afd7b_4_k_cu_550753054cuda3std3__47nulloptE - _ZN34_INTERNAL_e06afd7b_4_k_cu_550753054cuda3std6ranges3__45__cpo7advanceE)
_ZN34_INTERNAL_e06afd7b_4_k_cu_550753054cuda3std6ranges3__45__cpo7advanceE:
	.zero		1
	.type		_ZN34_INTERNAL_e06afd7b_4_k_cu_550753054cuda3std3__47nulloptE,@object
	.size		_ZN34_INTERNAL_e06afd7b_4_k_cu_550753054cuda3std3__47nulloptE,(_ZN34_INTERNAL_e06afd7b_4_k_cu_550753054cuda3std6ranges3__45__cpo8distanceE - _ZN34_INTERNAL_e06afd7b_4_k_cu_550753054cuda3std3__47nulloptE)
_ZN34_INTERNAL_e06afd7b_4_k_cu_550753054cuda3std3__47nulloptE:
	.zero		1
	.type		_ZN34_INTERNAL_e06afd7b_4_k_cu_550753054cuda3std6ranges3__45__cpo8distanceE,@object
	.size		_ZN34_INTERNAL_e06afd7b_4_k_cu_550753054cuda3std6ranges3__45__cpo8distanceE,(_ZN34_INTERNAL_e06afd7b_4_k_cu_550753056thrust24THRUST_300001_SM_1000_NS12placeholders3_10E - _ZN34_INTERNAL_e06afd7b_4_k_cu_550753054cuda3std6ranges3__45__cpo8distanceE)
_ZN34_INTERNAL_e06afd7b_4_k_cu_550753054cuda3std6ranges3__45__cpo8distanceE:
	.zero		1
	.type		_ZN34_INTERNAL_e06afd7b_4_k_cu_550753056thrust24THRUST_300001_SM_1000_NS12placeholders3_10E,@object
	.size		_ZN34_INTERNAL_e06afd7b_4_k_cu_550753056thrust24THRUST_300001_SM_1000_NS12placeholders3_10E,(_ZN34_INTERNAL_e06afd7b_4_k_cu_550753054cuda3std3__419piecewise_constructE - _ZN34_INTERNAL_e06afd7b_4_k_cu_550753056thrust24THRUST_300001_SM_1000_NS12placeholders3_10E)
_ZN34_INTERNAL_e06afd7b_4_k_cu_550753056thrust24THRUST_300001_SM_1000_NS12placeholders3_10E:
	.zero		1
	.type		_ZN34_INTERNAL_e06afd7b_4_k_cu_550753054cuda3std3__419piecewise_constructE,@object
	.size		_ZN34_INTERNAL_e06afd7b_4_k_cu_550753054cuda3std3__419piecewise_constructE,(_ZN34_INTERNAL_e06afd7b_4_k_cu_550753054cuda3std6ranges3__45__cpo5cdataE - _ZN34_INTERNAL_e06afd7b_4_k_cu_550753054cuda3std3__419piecewise_constructE)
_ZN34_INTERNAL_e06afd7b_4_k_cu_550753054cuda3std3__419piecewise_constructE:
	.zero		1
	.type		_ZN34_INTERNAL_e06afd7b_4_k_cu_550753054cuda3std6ranges3__45__cpo5cdataE,@object
	.size		_ZN34_INTERNAL_e06afd7b_4_k_cu_550753054cuda3std6ranges3__45__cpo5cdataE,(_ZN34_INTERNAL_e06afd7b_4_k_cu_550753056thrust24THRUST_300001_SM_1000_NS12placeholders2_2E - _ZN34_INTERNAL_e06afd7b_4_k_cu_550753054cuda3std6ranges3__45__cpo5cdataE)
_ZN34_INTERNAL_e06afd7b_4_k_cu_550753054cuda3std6ranges3__45__cpo5cdataE:
	.zero		1
	.type		_ZN34_INTERNAL_e06afd7b_4_k_cu_550753056thrust24THRUST_300001_SM_1000_NS12placeholders2_2E,@object
	.size		_ZN34_INTERNAL_e06afd7b_4_k_cu_550753056thrust24THRUST_300001_SM_1000_NS12placeholders2_2E,(_ZN34_INTERNAL_e06afd7b_4_k_cu_550753054cuda3std3__45__cpo3endE - _ZN34_INTERNAL_e06afd7b_4_k_cu_550753056thrust24THRUST_300001_SM_1000_NS12placeholders2_2E)
_ZN34_INTERNAL_e06afd7b_4_k_cu_550753056thrust24THRUST_300001_SM_1000_NS12placeholders2_2E:
	.zero		1
	.type		_ZN34_INTERNAL_e06afd7b_4_k_cu_550753054cuda3std3__45__cpo3endE,@object
	.size		_ZN34_INTERNAL_e06afd7b_4_k_cu_550753054cuda3std3__45__cpo3endE,(_ZN34_INTERNAL_e06afd7b_4_k_cu_550753054cuda3std6ranges3__45__cpo3endE - _ZN34_INTERNAL_e06afd7b_4_k_cu_550753054cuda3std3__45__cpo3endE)
_ZN34_INTERNAL_e06afd7b_4_k_cu_550753054cuda3std3__45__cpo3endE:
	.zero		1
	.type		_ZN34_INTERNAL_e06afd7b_4_k_cu_550753054cuda3std6ranges3__45__cpo3endE,@object
	.size		_ZN34_INTERNAL_e06afd7b_4_k_cu_550753054cuda3std6ranges3__45__cpo3endE,(_ZN34_INTERNAL_e06afd7b_4_k_cu_550753056thrust24THRUST_300001_SM_1000_NS12placeholders2_6E - _ZN34_INTERNAL_e06afd7b_4_k_cu_550753054cuda3std6ranges3__45__cpo3endE)
_ZN34_INTERNAL_e06afd7b_4_k_cu_550753054cuda3std6ranges3__45__cpo3endE:
	.zero		1
	.type		_ZN34_INTERNAL_e06afd7b_4_k_cu_550753056thrust24THRUST_300001_SM_1000_NS12placeholders2_6E,@object
	.size		_ZN34_INTERNAL_e06afd7b_4_k_cu_550753056thrust24THRUST_300001_SM_1000_NS12placeholders2_6E,(_ZN34_INTERNAL_e06afd7b_4_k_cu_550753054cuda3std3__45__cpo4rendE - _ZN34_INTERNAL_e06afd7b_4_k_cu_550753056thrust24THRUST_300001_SM_1000_NS12placeholders2_6E)
_ZN34_INTERNAL_e06afd7b_4_k_cu_550753056thrust24THRUST_300001_SM_1000_NS12placeholders2_6E:
	.zero		1
	.type		_ZN34_INTERNAL_e06afd7b_4_k_cu_550753054cuda3std3__45__cpo4rendE,@object
	.size		_ZN34_INTERNAL_e06afd7b_4_k_cu_550753054cuda3std3__45__cpo4rendE,(_ZN34_INTERNAL_e06afd7b_4_k_cu_550753054cuda3std6ranges3__45__cpo9iter_swapE - _ZN34_INTERNAL_e06afd7b_4_k_cu_550753054cuda3std3__45__cpo4rendE)
_ZN34_INTERNAL_e06afd7b_4_k_cu_550753054cuda3std3__45__cpo4rendE:
	.zero		1
	.type		_ZN34_INTERNAL_e06afd7b_4_k_cu_550753054cuda3std6ranges3__45__cpo9iter_swapE,@object
	.size		_ZN34_INTERNAL_e06afd7b_4_k_cu_550753054cuda3std6ranges3__45__cpo9iter_swapE,(_ZN34_INTERNAL_e06afd7b_4_k_cu_550753054cuda3std3__48unexpectE - _ZN34_INTERNAL_e06afd7b_4_k_cu_550753054cuda3std6ranges3__45__cpo9iter_swapE)
_ZN34_INTERNAL_e06afd7b_4_k_cu_550753054cuda3std6ranges3__45__cpo9iter_swapE:
	.zero		1
	.type		_ZN34_INTERNAL_e06afd7b_4_k_cu_550753054cuda3std3__48unexpectE,@object
	.size		_ZN34_INTERNAL_e06afd7b_4_k_cu_550753054cuda3std3__48unexpectE,(_ZN34_INTERNAL_e06afd7b_4_k_cu_550753056thrust24THRUST_300001_SM_1000_NS8cuda_cub3parE - _ZN34_INTERNAL_e06afd7b_4_k_cu_550753054cuda3std3__48unexpectE)
_ZN34_INTERNAL_e06afd7b_4_k_cu_550753054cuda3std3__48unexpectE:
	.zero		1
	.type		_ZN34_INTERNAL_e06afd7b_4_k_cu_550753056thrust24THRUST_300001_SM_1000_NS8cuda_cub3parE,@object
	.size		_ZN34_INTERNAL_e06afd7b_4_k_cu_550753056thrust24THRUST_300001_SM_1000_NS8cuda_cub3parE,(_ZN34_INTERNAL_e06afd7b_4_k_cu_550753056thrust24THRUST_300001_SM_1000_NS12placeholders2_4E - _ZN34_INTERNAL_e06afd7b_4_k_cu_550753056thrust24THRUST_300001_SM_1000_NS8cuda_cub3parE)
_ZN34_INTERNAL_e06afd7b_4_k_cu_550753056thrust24THRUST_300001_SM_1000_NS8cuda_cub3parE:
	.zero		1
	.type		_ZN34_INTERNAL_e06afd7b_4_k_cu_550753056thrust24THRUST_300001_SM_1000_NS12placeholders2_4E,@object
	.size		_ZN34_INTERNAL_e06afd7b_4_k_cu_550753056thrust24THRUST_300001_SM_1000_NS12placeholders2_4E,(_ZN34_INTERNAL_e06afd7b_4_k_cu_550753054cuda3std3__45__cpo4cendE - _ZN34_INTERNAL_e06afd7b_4_k_cu_550753056thrust24THRUST_300001_SM_1000_NS12placeholders2_4E)
_ZN34_INTERNAL_e06afd7b_4_k_cu_550753056thrust24THRUST_300001_SM_1000_NS12placeholders2_4E:
	.zero		1
	.type		_ZN34_INTERNAL_e06afd7b_4_k_cu_550753054cuda3std3__45__cpo4cendE,@object
	.size		_ZN34_INTERNAL_e06afd7b_4_k_cu_550753054cuda3std3__45__cpo4cendE,(_ZN34_INTERNAL_e06afd7b_4_k_cu_550753054cuda3std6ranges3__45__cpo4cendE - _ZN34_INTERNAL_e06afd7b_4_k_cu_550753054cuda3std3__45__cpo4cendE)
_ZN34_INTERNAL_e06afd7b_4_k_cu_550753054cuda3std3__45__cpo4cendE:
	.zero		1
	.type		_ZN34_INTERNAL_e06afd7b_4_k_cu_550753054cuda3std6ranges3__45__cpo4cendE,@object
	.size		_ZN34_INTERNAL_e06afd7b_4_k_cu_550753054cuda3std6ranges3__45__cpo4cendE,(_ZN34_INTERNAL_e06afd7b_4_k_cu_550753054cuda3std3__420unreachable_sentinelE - _ZN34_INTERNAL_e06afd7b_4_k_cu_550753054cuda3std6ranges3__45__cpo4cendE)
_ZN34_INTERNAL_e06afd7b_4_k_cu_550753054cuda3std6ranges3__45__cpo4cendE:
	.zero		1
	.type		_ZN34_INTERNAL_e06afd7b_4_k_cu_550753054cuda3std3__420unreachable_sentinelE,@object
	.size		_ZN34_INTERNAL_e06afd7b_4_k_cu_550753054cuda3std3__420unreachable_sentinelE,(_ZN34_INTERNAL_e06afd7b_4_k_cu_550753054cuda3std6ranges3__45__cpo5ssizeE - _ZN34_INTERNAL_e06afd7b_4_k_cu_550753054cuda3std3__420unreachable_sentinelE)
_ZN34_INTERNAL_e06afd7b_4_k_cu_550753054cuda3std3__420unreachable_sentinelE:
	.zero		1
	.type		_ZN34_INTERNAL_e06afd7b_4_k_cu_550753054cuda3std6ranges3__45__cpo5ssizeE,@object
	.size		_ZN34_INTERNAL_e06afd7b_4_k_cu_550753054cuda3std6ranges3__45__cpo5ssizeE,(_ZN34_INTERNAL_e06afd7b_4_k_cu_550753056thrust24THRUST_300001_SM_1000_NS12placeholders2_8E - _ZN34_INTERNAL_e06afd7b_4_k_cu_550753054cuda3std6ranges3__45__cpo5ssizeE)
_ZN34_INTERNAL_e06afd7b_4_k_cu_550753054cuda3std6ranges3__45__cpo5ssizeE:
	.zero		1
	.type		_ZN34_INTERNAL_e06afd7b_4_k_cu_550753056thrust24THRUST_300001_SM_1000_NS12placeholders2_8E,@object
	.size		_ZN34_INTERNAL_e06afd7b_4_k_cu_550753056thrust24THRUST_300001_SM_1000_NS12placeholders2_8E,(_ZN34_INTERNAL_e06afd7b_4_k_cu_550753054cuda3std3__45__cpo5crendE - _ZN34_INTERNAL_e06afd7b_4_k_cu_550753056thrust24THRUST_300001_SM_1000_NS12placeholders2_8E)
_ZN34_INTERNAL_e06afd7b_4_k_cu_550753056thrust24THRUST_300001_SM_1000_NS12placeholders2_8E:
	.zero		1
	.type		_ZN34_INTERNAL_e06afd7b_4_k_cu_550753054cuda3std3__45__cpo5crendE,@object
	.size		_ZN34_INTERNAL_e06afd7b_4_k_cu_550753054cuda3std3__45__cpo5crendE,(_ZN34_INTERNAL_e06afd7b_4_k_cu_550753054cuda3std6ranges3__45__cpo4prevE - _ZN34_INTERNAL_e06afd7b_4_k_cu_550753054cuda3std3__45__cpo5crendE)
_ZN34_INTERNAL_e06afd7b_4_k_cu_550753054cuda3std3__45__cpo5crendE:
	.zero		1
	.type		_ZN34_INTERNAL_e06afd7b_4_k_cu_550753054cuda3std6ranges3__45__cpo4prevE,@object
	.size		_ZN34_INTERNAL_e06afd7b_4_k_cu_550753054cuda3std6ranges3__45__cpo4prevE,(_ZN34_INTERNAL_e06afd7b_4_k_cu_550753054cuda3std6ranges3__45__cpo9iter_moveE - _ZN34_INTERNAL_e06afd7b_4_k_cu_550753054cuda3std6ranges3__45__cpo4prevE)
_ZN34_INTERNAL_e06afd7b_4_k_cu_550753054cuda3std6ranges3__45__cpo4prevE:
	.zero		1
	.type		_ZN34_INTERNAL_e06afd7b_4_k_cu_550753054cuda3std6ranges3__45__cpo9iter_moveE,@object
	.size		_ZN34_INTERNAL_e06afd7b_4_k_cu_550753054cuda3std6ranges3__45__cpo9iter_moveE,(_ZN34_INTERNAL_e06afd7b_4_k_cu_550753056thrust24THRUST_300001_SM_1000_NS6system6detail10sequential3seqE - _ZN34_INTERNAL_e06afd7b_4_k_cu_550753054cuda3std6ranges3__45__cpo9iter_moveE)
_ZN34_INTERNAL_e06afd7b_4_k_cu_550753054cuda3std6ranges3__45__cpo9iter_moveE:
	.zero		1
	.type		_ZN34_INTERNAL_e06afd7b_4_k_cu_550753056thrust24THRUST_300001_SM_1000_NS6system6detail10sequential3seqE,@object
	.size		_ZN34_INTERNAL_e06afd7b_4_k_cu_550753056thrust24THRUST_300001_SM_1000_NS6system6detail10sequential3seqE,(.L_40 - _ZN34_INTERNAL_e06afd7b_4_k_cu_550753056thrust24THRUST_300001_SM_1000_NS6system6detail10sequential3seqE)
_ZN34_INTERNAL_e06afd7b_4_k_cu_550753056thrust24THRUST_300001_SM_1000_NS6system6detail10sequential3seqE:
	.zero		1
.L_40:


//--------------------- .nv.shared._Z15monteCarlo_cudaPm --------------------------
	.section	.nv.shared._Z15monteCarlo_cudaPm,"aw",@nobits
	.sectionflags	@""
	.align	8
.nv.shared._Z15monteCarlo_cudaPm:
	.zero		1280


//--------------------- .nv.constant0._ZN3cub18CUB_300001_SM_10006detail8for_each13static_kernelINS2_12policy_hub_t12policy_500_tEmN6thrust24THRUST_300001_SM_1000_NS8cuda_cub20__uninitialized_fill7functorINS7_10device_ptrImEEmEEEEvT0_T1_ --------------------------
	.section	.nv.constant0._ZN3cub18CUB_300001_SM_10006detail8for_each13static_kernelINS2_12policy_hub_t12policy_500_tEmN6thrust24THRUST_300001_SM_1000_NS8cuda_cub20__uninitialized_fill7functorINS7_10device_ptrImEEmEEEEvT0_T1_,"a",@progbits
	.sectionflags	@""
	.align	4
.nv.constant0._ZN3cub18CUB_300001_SM_10006detail8for_each13static_kernelINS2_12policy_hub_t12policy_500_tEmN6thrust24THRUST_300001_SM_1000_NS8cuda_cub20__uninitialized_fill7functorINS7_10device_ptrImEEmEEEEvT0_T1_:
	.zero		920


//--------------------- .nv.constant0._ZN3cub18CUB_300001_SM_10006detail11EmptyKernelIvEEvv --------------------------
	.section	.nv.constant0._ZN3cub18CUB_300001_SM_10006detail11EmptyKernelIvEEvv,"a",@progbits
	.sectionflags	@""
	.align	4
.nv.constant0._ZN3cub18CUB_300001_SM_10006detail11EmptyKernelIvEEvv:
	.zero		896


//--------------------- .nv.constant0._Z15monteCarlo_cudaPm --------------------------
	.section	.nv.constant0._Z15monteCarlo_cudaPm,"a",@progbits
	.sectionflags	@""
	.align	4
.nv.constant0._Z15monteCarlo_cudaPm:
	.zero		904


//--------------------- SYMBOLS --------------------------

	.type		.nv.reservedSmem.offset0,@object
	.size		.nv.reservedSmem.offset0,0x4
	.type		.nv.reservedSmem.cap,@object
	.size		.nv.reservedSmem.cap,0x4
